// auto-generated by cutlass_sweep.gemm — config: {"arch": "sm_90", "cluster_m": 1, "cluster_n": 1, "dtype": "e5m2", "stages": 3, "tile_k": 64, "tile_m": 256, "tile_n": 64}
#include "cutlass/cutlass.h"
#include "cutlass/gemm/collective/collective_builder.hpp"
#include "cutlass/gemm/device/gemm_universal_adapter.h"
#include "cutlass/gemm/kernel/gemm_universal.hpp"
#include "cutlass/epilogue/collective/collective_builder.hpp"

using ElemA = cutlass::float_e5m2_t;
using ElemB = cutlass::float_e5m2_t;
using ElemCD = cutlass::float_e5m2_t;
using Acc  = float;
using TileShape    = cute::Shape<cute::_256, cute::_64, cute::_64>;
using ClusterShape = cute::Shape<cute::_1, cute::_1, cute::_1>;

using CollectiveEpilogue = typename cutlass::epilogue::collective::CollectiveBuilder<
    cutlass::arch::Sm90, cutlass::arch::OpClassTensorOp,
    TileShape, ClusterShape,
    cutlass::epilogue::collective::EpilogueTileAuto,
    Acc, Acc,
    ElemCD, cutlass::layout::RowMajor, 128 / cutlass::sizeof_bits<ElemCD>::value,
    ElemCD, cutlass::layout::RowMajor, 128 / cutlass::sizeof_bits<ElemCD>::value,
    cutlass::epilogue::collective::EpilogueScheduleAuto
  >::CollectiveOp;

using CollectiveMainloop = typename cutlass::gemm::collective::CollectiveBuilder<
    cutlass::arch::Sm90, cutlass::arch::OpClassTensorOp,
    ElemA, cutlass::layout::RowMajor, 128 / cutlass::sizeof_bits<ElemA>::value,
    ElemB, cutlass::layout::ColumnMajor, 128 / cutlass::sizeof_bits<ElemB>::value,
    Acc,
    TileShape, ClusterShape,
    cutlass::gemm::collective::StageCount<3>,
    cutlass::gemm::collective::KernelScheduleAuto
  >::CollectiveOp;

using GemmKernel = cutlass::gemm::kernel::GemmUniversal<
    cute::Shape<int,int,int,int>,
    CollectiveMainloop,
    CollectiveEpilogue
>;
using Gemm = cutlass::gemm::device::GemmUniversalAdapter<GemmKernel>;

// Force the device kernel symbol into the cubin without needing a host main.
auto* _anchor = &cutlass::device_kernel<GemmKernel>;


// ===== COMPILED SASS (sm_90a) =====

	.target	sm_90a

	.elftype	@"ET_EXEC"


//--------------------- .note.nv.tkinfo           --------------------------
	.section	.note.nv.tkinfo,"",@"SHT_NOTE"
	.sectionflags	@"SHF_NOTE_NV_TKINFO"
	.tkinfo
        /*0018*/ 	.word	0x00000002
        /*0030*/ 	.string	""
        /*0030*/ 	.string	"ptxas"
        /*0030*/ 	.string	"Cuda compilation tools, release 13.0, V13.0.88"
        /*0030*/ 	.string	"Build cuda_13.0.r13.0/compiler.36424714_0"
        /*0030*/ 	.string	"-arch sm_90a -m 64 "



//--------------------- .note.nv.cuinfo           --------------------------
	.section	.note.nv.cuinfo,"",@"SHT_NOTE"
	.sectionflags	@"SHF_NOTE_NV_CUINFO"
        /*0018*/ 	.short	0x0002
        /*001a*/ 	.short	0x005a
        /*001c*/ 	.short	0x0082
	.zero		2


//--------------------- .nv.info                  --------------------------
	.section	.nv.info,"",@"SHT_CUDA_INFO"
	.align	4


	//----- nvinfo : EIATTR_REGCOUNT
	.align		4
        /*0000*/ 	.byte	0x04, 0x2f
        /*0002*/ 	.short	(.L_12 - .L_11)
	.align		4
.L_11:
        /*0004*/ 	.word	index@(_ZN7cutlass13device_kernelINS_4gemm6kernel13GemmUniversalIN4cute5tupleIJiiiiEEENS1_10collective13CollectiveMmaINS1_37MainloopSm90TmaGmmaWarpSpecializedFP8ILi3ENS5_IJNS4_1CILi1EEESB_SB_EEENS1_35KernelTmaWarpSpecializedCooperativeEEENS5_IJNSA_ILi256EEENSA_ILi64EEESG_EEENS_12float_e5m2_tENS5_IJlSB_lEEESI_SJ_NS4_8TiledMMAINS4_8MMA_AtomIJNS4_4SM904GMMA30MMA_64x64x32_F32E5M2E5M2_SS_TNILNSN_7ScaleInE1ELSP_1EEEEEENS4_6LayoutINS5_IJNSA_ILi2EEESB_SB_EEENS5_IJSB_NSA_ILi0EEESV_EEEEENS5_IJNS4_10UnderscoreESY_SY_EEEEENS4_13SM90_TMA_LOADENS4_14ComposedLayoutINS4_7SwizzleILi2ELi4ELi3EEENS4_18smem_ptr_flag_bitsILi8EEENSS_INS5_IJNSA_ILi8EEESG_EEENS5_IJSG_SB_EEEEEEEvNS4_8identityES11_S1B_vS1C_EENS_8epilogue10collective6detail29Sm90TmaWarpSpecializedAdapterINS1F_15DefaultEpilogueISI_SJ_SJ_NS1E_6thread17LinearCombinationISI_Li1EffLNS1J_9ScaleType4KindE0ELNS_15FloatRoundStyleE2ESI_EENS1_15EpilogueDefaultEEEEEvvEEEEvNT_6ParamsE)
        /*0008*/ 	.word	0x000000a8


	//----- nvinfo : EIATTR_FRAME_SIZE
	.align		4
.L_12:
        /*000c*/ 	.byte	0x04, 0x11
        /*000e*/ 	.short	(.L_14 - .L_13)
	.align		4
.L_13:
        /*0010*/ 	.word	index@(_ZN7cutlass13device_kernelINS_4gemm6kernel13GemmUniversalIN4cute5tupleIJiiiiEEENS1_10collective13CollectiveMmaINS1_37MainloopSm90TmaGmmaWarpSpecializedFP8ILi3ENS5_IJNS4_1CILi1EEESB_SB_EEENS1_35KernelTmaWarpSpecializedCooperativeEEENS5_IJNSA_ILi256EEENSA_ILi64EEESG_EEENS_12float_e5m2_tENS5_IJlSB_lEEESI_SJ_NS4_8TiledMMAINS4_8MMA_AtomIJNS4_4SM904GMMA30MMA_64x64x32_F32E5M2E5M2_SS_TNILNSN_7ScaleInE1ELSP_1EEEEEENS4_6LayoutINS5_IJNSA_ILi2EEESB_SB_EEENS5_IJSB_NSA_ILi0EEESV_EEEEENS5_IJNS4_10UnderscoreESY_SY_EEEEENS4_13SM90_TMA_LOADENS4_14ComposedLayoutINS4_7SwizzleILi2ELi4ELi3EEENS4_18smem_ptr_flag_bitsILi8EEENSS_INS5_IJNSA_ILi8EEESG_EEENS5_IJSG_SB_EEEEEEEvNS4_8identityES11_S1B_vS1C_EENS_8epilogue10collective6detail29Sm90TmaWarpSpecializedAdapterINS1F_15DefaultEpilogueISI_SJ_SJ_NS1E_6thread17LinearCombinationISI_Li1EffLNS1J_9ScaleType4KindE0ELNS_15FloatRoundStyleE2ESI_EENS1_15EpilogueDefaultEEEEEvvEEEEvNT_6ParamsE)
        /*0014*/ 	.word	0x00000000


	//----- nvinfo : EIATTR_MIN_STACK_SIZE
	.align		4
.L_14:
        /*0018*/ 	.byte	0x04, 0x12
        /*001a*/ 	.short	(.L_16 - .L_15)
	.align		4
.L_15:
        /*001c*/ 	.word	index@(_ZN7cutlass13device_kernelINS_4gemm6kernel13GemmUniversalIN4cute5tupleIJiiiiEEENS1_10collective13CollectiveMmaINS1_37MainloopSm90TmaGmmaWarpSpecializedFP8ILi3ENS5_IJNS4_1CILi1EEESB_SB_EEENS1_35KernelTmaWarpSpecializedCooperativeEEENS5_IJNSA_ILi256EEENSA_ILi64EEESG_EEENS_12float_e5m2_tENS5_IJlSB_lEEESI_SJ_NS4_8TiledMMAINS4_8MMA_AtomIJNS4_4SM904GMMA30MMA_64x64x32_F32E5M2E5M2_SS_TNILNSN_7ScaleInE1ELSP_1EEEEEENS4_6LayoutINS5_IJNSA_ILi2EEESB_SB_EEENS5_IJSB_NSA_ILi0EEESV_EEEEENS5_IJNS4_10UnderscoreESY_SY_EEEEENS4_13SM90_TMA_LOADENS4_14ComposedLayoutINS4_7SwizzleILi2ELi4ELi3EEENS4_18smem_ptr_flag_bitsILi8EEENSS_INS5_IJNSA_ILi8EEESG_EEENS5_IJSG_SB_EEEEEEEvNS4_8identityES11_S1B_vS1C_EENS_8epilogue10collective6detail29Sm90TmaWarpSpecializedAdapterINS1F_15DefaultEpilogueISI_SJ_SJ_NS1E_6thread17LinearCombinationISI_Li1EffLNS1J_9ScaleType4KindE0ELNS_15FloatRoundStyleE2ESI_EENS1_15EpilogueDefaultEEEEEvvEEEEvNT_6ParamsE)
        /*0020*/ 	.word	0x00000000
.L_16:


//--------------------- .nv.compat                --------------------------
	.section	.nv.compat,"",@"SHT_CUDA_COMPAT_INFO"
	.align	4
        /*0000*/ 	.byte	0x02, 0x09, 0x01, 0x00, 0x02, 0x02, 0x04, 0x00, 0x02, 0x05, 0x05, 0x00, 0x03, 0x07, 0x01, 0x01
        /*0010*/ 	.byte	0x02, 0x03, 0x01, 0x00, 0x02, 0x06, 0x01, 0x00, 0x04, 0x0b, 0x08, 0x00, 0x00, 0x00, 0x00, 0x00
        /*0020*/ 	.byte	0x00, 0x00, 0x00, 0x00


//--------------------- .nv.info._ZN7cutlass13device_kernelINS_4gemm6kernel13GemmUniversalIN4cute5tupleIJiiiiEEENS1_10collective13CollectiveMmaINS1_37MainloopSm90TmaGmmaWarpSpecializedFP8ILi3ENS5_IJNS4_1CILi1EEESB_SB_EEENS1_35KernelTmaWarpSpecializedCooperativeEEENS5_IJNSA_ILi256EEENSA_ILi64EEESG_EEENS_12float_e5m2_tENS5_IJlSB_lEEESI_SJ_NS4_8TiledMMAINS4_8MMA_AtomIJNS4_4SM904GMMA30MMA_64x64x32_F32E5M2E5M2_SS_TNILNSN_7ScaleInE1ELSP_1EEEEEENS4_6LayoutINS5_IJNSA_ILi2EEESB_SB_EEENS5_IJSB_NSA_ILi0EEESV_EEEEENS5_IJNS4_10UnderscoreESY_SY_EEEEENS4_13SM90_TMA_LOADENS4_14ComposedLayoutINS4_7SwizzleILi2ELi4ELi3EEENS4_18smem_ptr_flag_bitsILi8EEENSS_INS5_IJNSA_ILi8EEESG_EEENS5_IJSG_SB_EEEEEEEvNS4_8identityES11_S1B_vS1C_EENS_8epilogue10collective6detail29Sm90TmaWarpSpecializedAdapterINS1F_15DefaultEpilogueISI_SJ_SJ_NS1E_6thread17LinearCombinationISI_Li1EffLNS1J_9ScaleType4KindE0ELNS_15FloatRoundStyleE2ESI_EENS1_15EpilogueDefaultEEEEEvvEEEEvNT_6ParamsE --------------------------
	.section	.nv.info._ZN7cutlass13device_kernelINS_4gemm6kernel13GemmUniversalIN4cute5tupleIJiiiiEEENS1_10collective13CollectiveMmaINS1_37MainloopSm90TmaGmmaWarpSpecializedFP8ILi3ENS5_IJNS4_1CILi1EEESB_SB_EEENS1_35KernelTmaWarpSpecializedCooperativeEEENS5_IJNSA_ILi256EEENSA_ILi64EEESG_EEENS_12float_e5m2_tENS5_IJlSB_lEEESI_SJ_NS4_8TiledMMAINS4_8MMA_AtomIJNS4_4SM904GMMA30MMA_64x64x32_F32E5M2E5M2_SS_TNILNSN_7ScaleInE1ELSP_1EEEEEENS4_6LayoutINS5_IJNSA_ILi2EEESB_SB_EEENS5_IJSB_NSA_ILi0EEESV_EEEEENS5_IJNS4_10UnderscoreESY_SY_EEEEENS4_13SM90_TMA_LOADENS4_14ComposedLayoutINS4_7SwizzleILi2ELi4ELi3EEENS4_18smem_ptr_flag_bitsILi8EEENSS_INS5_IJNSA_ILi8EEESG_EEENS5_IJSG_SB_EEEEEEEvNS4_8identityES11_S1B_vS1C_EENS_8epilogue10collective6detail29Sm90TmaWarpSpecializedAdapterINS1F_15DefaultEpilogueISI_SJ_SJ_NS1E_6thread17LinearCombinationISI_Li1EffLNS1J_9ScaleType4KindE0ELNS_15FloatRoundStyleE2ESI_EENS1_15EpilogueDefaultEEEEEvvEEEEvNT_6ParamsE,"",@"SHT_CUDA_INFO"
	.sectionflags	@""
	.align	4


	//----- nvinfo : EIATTR_CUDA_API_VERSION
	.align		4
        /*0000*/ 	.byte	0x04, 0x37
        /*0002*/ 	.short	(.L_18 - .L_17)
.L_17:
        /*0004*/ 	.word	0x00000082


	//----- nvinfo : EIATTR_KPARAM_INFO
	.align		4
.L_18:
        /*0008*/ 	.byte	0x04, 0x17
        /*000a*/ 	.short	(.L_20 - .L_19)
.L_19:
        /*000c*/ 	.word	0x00000000
        /*0010*/ 	.short	0x0000
        /*0012*/ 	.short	0x0070
        /*0014*/ 	.byte	0x00, 0xf0, 0x01, 0x10


	//----- nvinfo : EIATTR_SPARSE_MMA_MASK
	.align		4
.L_20:
        /*0018*/ 	.byte	0x03, 0x50
        /*001a*/ 	.short	0x0000


	//----- nvinfo : EIATTR_MAXREG_COUNT
	.align		4
        /*001c*/ 	.byte	0x03, 0x1b
        /*001e*/ 	.short	0x00a8


	//----- nvinfo : EIATTR_NUM_BARRIERS
	.align		4
        /*0020*/ 	.byte	0x02, 0x4c
        /*0022*/ 	.byte	0x01
	.zero		1


	//----- nvinfo : EIATTR_MERCURY_ISA_VERSION
	.align		4
        /*0024*/ 	.byte	0x03, 0x5f
        /*0026*/ 	.short	0x0101


	//----- nvinfo : EIATTR_INT_WARP_WIDE_INSTR_OFFSETS
	.align		4
        /*0028*/ 	.byte	0x04, 0x31
        /*002a*/ 	.short	(.L_22 - .L_21)


	//   ....[0]....
.L_21:
        /*002c*/ 	.word	0x000003b0


	//   ....[1]....
        /*0030*/ 	.word	0x000003c0


	//   ....[2]....
        /*0034*/ 	.word	0x000004b0


	//----- nvinfo : EIATTR_COOP_GROUP_MASK_REGIDS
	.align		4
.L_22:
        /*0038*/ 	.byte	0x04, 0x29
        /*003a*/ 	.short	(.L_24 - .L_23)


	//   ....[0]....
.L_23:
        /*003c*/ 	.word	0xffffffff


	//   ....[1]....
        /*0040*/ 	.word	0xffffffff


	//   ....[2]....
        /*0044*/ 	.word	0xffffffff


	//   ....[3]....
        /*0048*/ 	.word	0xffffffff


	//   ....[4]....
        /*004c*/ 	.word	0xffffffff


	//----- nvinfo : EIATTR_COOP_GROUP_INSTR_OFFSETS
	.align		4
.L_24:
        /*0050*/ 	.byte	0x04, 0x28
        /*0052*/ 	.short	(.L_26 - .L_25)


	//   ....[0]....
.L_25:
        /*0054*/ 	.word	0x00000060


	//   ....[1]....
        /*0058*/ 	.word	0x00000070


	//   ....[2]....
        /*005c*/ 	.word	0x00000130


	//   ....[3]....
        /*0060*/ 	.word	0x000002a0


	//   ....[4]....
        /*0064*/ 	.word	0x00000fa0


	//----- nvinfo : EIATTR_REG_RECONFIG
	.align		4
.L_26:
        /*0068*/ 	.byte	0x01, 0x54
	.zero		2


	//----- nvinfo : EIATTR_MBARRIER_INSTR_OFFSETS
	.align		4
        /*006c*/ 	.byte	0x04, 0x39
        /*006e*/ 	.short	(.L_28 - .L_27)


	//   ....[0]....
.L_27:
        /*0070*/ 	.word	0x00000230
        /*0074*/ 	.word	0x000000ff
        /*0078*/ 	.word	0x00000000
        /*007c*/ 	.short	0x0100
        /*007e*/ 	.byte	0x08
	.zero		1


	//   ....[1]....
        /*0080*/ 	.word	0x00000240
        /*0084*/ 	.word	0x000000ff
        /*0088*/ 	.word	0x00000018
        /*008c*/ 	.short	0x0100
        /*008e*/ 	.byte	0x08
	.zero		1


	//   ....[2]....
        /*0090*/ 	.word	0x00000250
        /*0094*/ 	.word	0x000000ff
        /*0098*/ 	.word	0x00000008
        /*009c*/ 	.short	0x0100
        /*009e*/ 	.byte	0x08
	.zero		1


	//   ....[3]....
        /*00a0*/ 	.word	0x00000260
        /*00a4*/ 	.word	0x000000ff
        /*00a8*/ 	.word	0x00000020
        /*00ac*/ 	.short	0x0100
        /*00ae*/ 	.byte	0x08
	.zero		1


	//   ....[4]....
        /*00b0*/ 	.word	0x00000270
        /*00b4*/ 	.word	0x000000ff
        /*00b8*/ 	.word	0x00000010
        /*00bc*/ 	.short	0x0100
        /*00be*/ 	.byte	0x08
	.zero		1


	//   ....[5]....
        /*00c0*/ 	.word	0x00000280
        /*00c4*/ 	.word	0x000000ff
        /*00c8*/ 	.word	0x00000028
        /*00cc*/ 	.short	0x0100
        /*00ce*/ 	.byte	0x08
	.zero		1


	//   ....[6]....
        /*00d0*/ 	.word	0x00000500
        /*00d4*/ 	.word	0x000000ff
        /*00d8*/ 	.word	0x00000040
        /*00dc*/ 	.short	0x0100
        /*00de*/ 	.byte	0x06
	.zero		1


	//   ....[7]....
        /*00e0*/ 	.word	0x00000560
        /*00e4*/ 	.word	0x000000ff
        /*00e8*/ 	.word	0x00000048
        /*00ec*/ 	.short	0x0100
        /*00ee*/ 	.byte	0x06
	.zero		1


	//   ....[8]....
        /*00f0*/ 	.word	0x000014d0
        /*00f4*/ 	.word	0x000000ff
        /*00f8*/ 	.word	0x00000000
        /*00fc*/ 	.short	0x010a
        /*00fe*/ 	.byte	0x06
	.zero		1


	//   ....[9]....
        /*0100*/ 	.word	0x00001510
        /*0104*/ 	.word	0x000000ff
        /*0108*/ 	.word	0x00000000
        /*010c*/ 	.short	0x010a
        /*010e*/ 	.byte	0x06
	.zero		1


	//   ....[10]....
        /*0110*/ 	.word	0x00001ee0
        /*0114*/ 	.word	0x000000ff
        /*0118*/ 	.word	0x00000000
        /*011c*/ 	.short	0x010a
        /*011e*/ 	.byte	0x0c
	.zero		1


	//   ....[11]....
        /*0120*/ 	.word	0x00001f20
        /*0124*/ 	.word	0x000000ff
        /*0128*/ 	.word	0x00000000
        /*012c*/ 	.short	0x010a
        /*012e*/ 	.byte	0x0c
	.zero		1


	//   ....[12]....
        /*0130*/ 	.word	0x000025f0
        /*0134*/ 	.word	0x000000ff
        /*0138*/ 	.word	0x00000000
        /*013c*/ 	.short	0x0101
        /*013e*/ 	.byte	0x08
	.zero		1


	//   ....[13]....
        /*0140*/ 	.word	0x00002c40
        /*0144*/ 	.word	0x000000ff
        /*0148*/ 	.word	0x00000000
        /*014c*/ 	.short	0x0101
        /*014e*/ 	.byte	0x08
	.zero		1


	//   ....[14]....
        /*0150*/ 	.word	0x00008750
        /*0154*/ 	.word	0x00000013
        /*0158*/ 	.word	0x00000018
        /*015c*/ 	.short	0x010a
        /*015e*/ 	.byte	0x3f
	.zero		1


	//   ....[15]....
        /*0160*/ 	.word	0x00008af0
        /*0164*/ 	.word	0x00000008
        /*0168*/ 	.word	0x00000048
        /*016c*/ 	.short	0x0101
        /*016e*/ 	.byte	0x3f
	.zero		1


	//   ....[16]....
        /*0170*/ 	.word	0x00009200
        /*0174*/ 	.word	0x00000004
        /*0178*/ 	.word	0x00000000
        /*017c*/ 	.short	0x010a
        /*017e*/ 	.byte	0x3f
	.zero		1


	//   ....[17]....
        /*0180*/ 	.word	0x00009280
        /*0184*/ 	.word	0x00000006
        /*0188*/ 	.word	0x00000000
        /*018c*/ 	.short	0x010a
        /*018e*/ 	.byte	0x3f
	.zero		1


	//   ....[18]....
        /*0190*/ 	.word	0x00009310
        /*0194*/ 	.word	0x00000003
        /*0198*/ 	.word	0x00000000
        /*019c*/ 	.short	0x010a
        /*019e*/ 	.byte	0x3f
	.zero		1


	//   ....[19]....
        /*01a0*/ 	.word	0x00009380
        /*01a4*/ 	.word	0x0000000b
        /*01a8*/ 	.word	0x00000000
        /*01ac*/ 	.short	0x010a
        /*01ae*/ 	.byte	0x3f
	.zero		1


	//   ....[20]....
        /*01b0*/ 	.word	0x000093e0
        /*01b4*/ 	.word	0x0000000c
        /*01b8*/ 	.word	0x00000000
        /*01bc*/ 	.short	0x010a
        /*01be*/ 	.byte	0x3f
	.zero		1


	//   ....[21]....
        /*01c0*/ 	.word	0x000094b0
        /*01c4*/ 	.word	0x00000013
        /*01c8*/ 	.word	0x00000018
        /*01cc*/ 	.short	0x010a
        /*01ce*/ 	.byte	0x3f
	.zero		1


	//   ....[22]....
        /*01d0*/ 	.word	0x00009590
        /*01d4*/ 	.word	0x00000004
        /*01d8*/ 	.word	0x00000000
        /*01dc*/ 	.short	0x010a
        /*01de*/ 	.byte	0x3f
	.zero		1


	//   ....[23]....
        /*01e0*/ 	.word	0x000095e0
        /*01e4*/ 	.word	0x00000006
        /*01e8*/ 	.word	0x00000000
        /*01ec*/ 	.short	0x010a
        /*01ee*/ 	.byte	0x3f
	.zero		1


	//----- nvinfo : EIATTR_NUM_MBARRIERS
	.align		4
.L_28:
        /*01f0*/ 	.byte	0x03, 0x38
        /*01f2*/ 	.short	0x0008


	//----- nvinfo : EIATTR_EXIT_INSTR_OFFSETS
	.align		4
        /*01f4*/ 	.byte	0x04, 0x1c
        /*01f6*/ 	.short	(.L_30 - .L_29)


	//   ....[0]....
.L_29:
        /*01f8*/ 	.word	0x000005b0


	//   ....[1]....
        /*01fc*/ 	.word	0x00000e70


	//   ....[2]....
        /*0200*/ 	.word	0x00007dc0


	//   ....[3]....
        /*0204*/ 	.word	0x000083f0


	//   ....[4]....
        /*0208*/ 	.word	0x00009360


	//----- nvinfo : EIATTR_MAX_THREADS
	.align		4
.L_30:
        /*020c*/ 	.byte	0x04, 0x05
        /*020e*/ 	.short	(.L_32 - .L_31)
.L_31:
        /*0210*/ 	.word	0x00000180
        /*0214*/ 	.word	0x00000001
        /*0218*/ 	.word	0x00000001


	//----- nvinfo : EIATTR_CRS_STACK_SIZE
	.align		4
.L_32:
        /*021c*/ 	.byte	0x04, 0x1e
        /*021e*/ 	.short	(.L_34 - .L_33)
.L_33:
        /*0220*/ 	.word	0x00000000


	//----- nvinfo : EIATTR_CBANK_PARAM_SIZE
	.align		4
.L_34:
        /*0224*/ 	.byte	0x03, 0x19
        /*0226*/ 	.short	0x0470


	//----- nvinfo : EIATTR_PARAM_CBANK
	.align		4
        /*0228*/ 	.byte	0x04, 0x0a
        /*022a*/ 	.short	(.L_36 - .L_35)
	.align		4
.L_35:
        /*022c*/ 	.word	index@(.nv.constant0._ZN7cutlass13device_kernelINS_4gemm6kernel13GemmUniversalIN4cute5tupleIJiiiiEEENS1_10collective13CollectiveMmaINS1_37MainloopSm90TmaGmmaWarpSpecializedFP8ILi3ENS5_IJNS4_1CILi1EEESB_SB_EEENS1_35KernelTmaWarpSpecializedCooperativeEEENS5_IJNSA_ILi256EEENSA_ILi64EEESG_EEENS_12float_e5m2_tENS5_IJlSB_lEEESI_SJ_NS4_8TiledMMAINS4_8MMA_AtomIJNS4_4SM904GMMA30MMA_64x64x32_F32E5M2E5M2_SS_TNILNSN_7ScaleInE1ELSP_1EEEEEENS4_6LayoutINS5_IJNSA_ILi2EEESB_SB_EEENS5_IJSB_NSA_ILi0EEESV_EEEEENS5_IJNS4_10UnderscoreESY_SY_EEEEENS4_13SM90_TMA_LOADENS4_14ComposedLayoutINS4_7SwizzleILi2ELi4ELi3EEENS4_18smem_ptr_flag_bitsILi8EEENSS_INS5_IJNSA_ILi8EEESG_EEENS5_IJSG_SB_EEEEEEEvNS4_8identityES11_S1B_vS1C_EENS_8epilogue10collective6detail29Sm90TmaWarpSpecializedAdapterINS1F_15DefaultEpilogueISI_SJ_SJ_NS1E_6thread17LinearCombinationISI_Li1EffLNS1J_9ScaleType4KindE0ELNS_15FloatRoundStyleE2ESI_EENS1_15EpilogueDefaultEEEEEvvEEEEvNT_6ParamsE)
        /*0230*/ 	.short	0x0210
        /*0232*/ 	.short	0x0470


	//----- nvinfo : EIATTR_SW_WAR
	.align		4
.L_36:
        /*0234*/ 	.byte	0x04, 0x36
        /*0236*/ 	.short	(.L_38 - .L_37)
.L_37:
        /*0238*/ 	.word	0x00000008
.L_38:


//--------------------- .nv.callgraph             --------------------------
	.section	.nv.callgraph,"",@"SHT_CUDA_CALLGRAPH"
	.align	4
	.sectionentsize	8
	.align		4
        /*0000*/ 	.word	0x00000000
	.align		4
        /*0004*/ 	.word	0xffffffff
	.align		4
        /*0008*/ 	.word	0x00000000
	.align		4
        /*000c*/ 	.word	0xfffffffe
	.align		4
        /*0010*/ 	.word	0x00000000
	.align		4
        /*0014*/ 	.word	0xfffffffd
	.align		4
        /*0018*/ 	.word	0x00000000
	.align		4
        /*001c*/ 	.word	0xfffffffc


//--------------------- .nv.constant4             --------------------------
	.section	.nv.constant4,"a",@progbits
	.align	8
	.align		8
.nv.constant4:
        /*0000*/ 	.dword	_ZN39_INTERNAL_e5b918fa_4_k_cu_c406f3fe_44204cuda3std3__45__cpo5beginE
	.align		8
        /*0008*/ 	.dword	_ZN39_INTERNAL_e5b918fa_4_k_cu_c406f3fe_44204cuda3std3__45__cpo3endE
	.align		8
        /*0010*/ 	.dword	_ZN39_INTERNAL_e5b918fa_4_k_cu_c406f3fe_44204cuda3std3__45__cpo6cbeginE
	.align		8
        /*0018*/ 	.dword	_ZN39_INTERNAL_e5b918fa_4_k_cu_c406f3fe_44204cuda3std3__45__cpo4cendE
	.align		8
        /*0020*/ 	.dword	_ZN39_INTERNAL_e5b918fa_4_k_cu_c406f3fe_44204cuda3std3__441_GLOBAL__N__e5b918fa_4_k_cu_c406f3fe_44206ignoreE
	.align		8
        /*0028*/ 	.dword	_ZN39_INTERNAL_e5b918fa_4_k_cu_c406f3fe_44204cuda3std3__419piecewise_constructE
	.align		8
        /*0030*/ 	.dword	_ZN39_INTERNAL_e5b918fa_4_k_cu_c406f3fe_44204cuda3std3__48in_placeE
	.align		8
        /*0038*/ 	.dword	_ZN39_INTERNAL_e5b918fa_4_k_cu_c406f3fe_44204cuda3std6ranges3__45__cpo4swapE
	.align		8
        /*0040*/ 	.dword	_ZN39_INTERNAL_e5b918fa_4_k_cu_c406f3fe_44204cuda3std6ranges3__45__cpo9iter_moveE
	.align		8
        /*0048*/ 	.dword	_ZN39_INTERNAL_e5b918fa_4_k_cu_c406f3fe_44204cute7productE
	.align		8
        /*0050*/ 	.dword	_ZN39_INTERNAL_e5b918fa_4_k_cu_c406f3fe_44204cute1_E


//--------------------- .text._ZN7cutlass13device_kernelINS_4gemm6kernel13GemmUniversalIN4cute5tupleIJiiiiEEENS1_10collective13CollectiveMmaINS1_37MainloopSm90TmaGmmaWarpSpecializedFP8ILi3ENS5_IJNS4_1CILi1EEESB_SB_EEENS1_35KernelTmaWarpSpecializedCooperativeEEENS5_IJNSA_ILi256EEENSA_ILi64EEESG_EEENS_12float_e5m2_tENS5_IJlSB_lEEESI_SJ_NS4_8TiledMMAINS4_8MMA_AtomIJNS4_4SM904GMMA30MMA_64x64x32_F32E5M2E5M2_SS_TNILNSN_7ScaleInE1ELSP_1EEEEEENS4_6LayoutINS5_IJNSA_ILi2EEESB_SB_EEENS5_IJSB_NSA_ILi0EEESV_EEEEENS5_IJNS4_10UnderscoreESY_SY_EEEEENS4_13SM90_TMA_LOADENS4_14ComposedLayoutINS4_7SwizzleILi2ELi4ELi3EEENS4_18smem_ptr_flag_bitsILi8EEENSS_INS5_IJNSA_ILi8EEESG_EEENS5_IJSG_SB_EEEEEEEvNS4_8identityES11_S1B_vS1C_EENS_8epilogue10collective6detail29Sm90TmaWarpSpecializedAdapterINS1F_15DefaultEpilogueISI_SJ_SJ_NS1E_6thread17LinearCombinationISI_Li1EffLNS1J_9ScaleType4KindE0ELNS_15FloatRoundStyleE2ESI_EENS1_15EpilogueDefaultEEEEEvvEEEEvNT_6ParamsE --------------------------
	.section	.text._ZN7cutlass13device_kernelINS_4gemm6kernel13GemmUniversalIN4cute5tupleIJiiiiEEENS1_10collective13CollectiveMmaINS1_37MainloopSm90TmaGmmaWarpSpecializedFP8ILi3ENS5_IJNS4_1CILi1EEESB_SB_EEENS1_35KernelTmaWarpSpecializedCooperativeEEENS5_IJNSA_ILi256EEENSA_ILi64EEESG_EEENS_12float_e5m2_tENS5_IJlSB_lEEESI_SJ_NS4_8TiledMMAINS4_8MMA_AtomIJNS4_4SM904GMMA30MMA_64x64x32_F32E5M2E5M2_SS_TNILNSN_7ScaleInE1ELSP_1EEEEEENS4_6LayoutINS5_IJNSA_ILi2EEESB_SB_EEENS5_IJSB_NSA_ILi0EEESV_EEEEENS5_IJNS4_10UnderscoreESY_SY_EEEEENS4_13SM90_TMA_LOADENS4_14ComposedLayoutINS4_7SwizzleILi2ELi4ELi3EEENS4_18smem_ptr_flag_bitsILi8EEENSS_INS5_IJNSA_ILi8EEESG_EEENS5_IJSG_SB_EEEEEEEvNS4_8identityES11_S1B_vS1C_EENS_8epilogue10collective6detail29Sm90TmaWarpSpecializedAdapterINS1F_15DefaultEpilogueISI_SJ_SJ_NS1E_6thread17LinearCombinationISI_Li1EffLNS1J_9ScaleType4KindE0ELNS_15FloatRoundStyleE2ESI_EENS1_15EpilogueDefaultEEEEEvvEEEEvNT_6ParamsE,"ax",@progbits
	.align	128
.text._ZN7cutlass13device_kernelINS_4gemm6kernel13GemmUniversalIN4cute5tupleIJiiiiEEENS1_10collective13CollectiveMmaINS1_37MainloopSm90TmaGmmaWarpSpecializedFP8ILi3ENS5_IJNS4_1CILi1EEESB_SB_EEENS1_35KernelTmaWarpSpecializedCooperativeEEENS5_IJNSA_ILi256EEENSA_ILi64EEESG_EEENS_12float_e5m2_tENS5_IJlSB_lEEESI_SJ_NS4_8TiledMMAINS4_8MMA_AtomIJNS4_4SM904GMMA30MMA_64x64x32_F32E5M2E5M2_SS_TNILNSN_7ScaleInE1ELSP_1EEEEEENS4_6LayoutINS5_IJNSA_ILi2EEESB_SB_EEENS5_IJSB_NSA_ILi0EEESV_EEEEENS5_IJNS4_10UnderscoreESY_SY_EEEEENS4_13SM90_TMA_LOADENS4_14ComposedLayoutINS4_7SwizzleILi2ELi4ELi3EEENS4_18smem_ptr_flag_bitsILi8EEENSS_INS5_IJNSA_ILi8EEESG_EEENS5_IJSG_SB_EEEEEEEvNS4_8identityES11_S1B_vS1C_EENS_8epilogue10collective6detail29Sm90TmaWarpSpecializedAdapterINS1F_15DefaultEpilogueISI_SJ_SJ_NS1E_6thread17LinearCombinationISI_Li1EffLNS1J_9ScaleType4KindE0ELNS_15FloatRoundStyleE2ESI_EENS1_15EpilogueDefaultEEEEEvvEEEEvNT_6ParamsE:
        .type           _ZN7cutlass13device_kernelINS_4gemm6kernel13GemmUniversalIN4cute5tupleIJiiiiEEENS1_10collective13CollectiveMmaINS1_37MainloopSm90TmaGmmaWarpSpecializedFP8ILi3ENS5_IJNS4_1CILi1EEESB_SB_EEENS1_35KernelTmaWarpSpecializedCooperativeEEENS5_IJNSA_ILi256EEENSA_ILi64EEESG_EEENS_12float_e5m2_tENS5_IJlSB_lEEESI_SJ_NS4_8TiledMMAINS4_8MMA_AtomIJNS4_4SM904GMMA30MMA_64x64x32_F32E5M2E5M2_SS_TNILNSN_7ScaleInE1ELSP_1EEEEEENS4_6LayoutINS5_IJNSA_ILi2EEESB_SB_EEENS5_IJSB_NSA_ILi0EEESV_EEEEENS5_IJNS4_10UnderscoreESY_SY_EEEEENS4_13SM90_TMA_LOADENS4_14ComposedLayoutINS4_7SwizzleILi2ELi4ELi3EEENS4_18smem_ptr_flag_bitsILi8EEENSS_INS5_IJNSA_ILi8EEESG_EEENS5_IJSG_SB_EEEEEEEvNS4_8identityES11_S1B_vS1C_EENS_8epilogue10collective6detail29Sm90TmaWarpSpecializedAdapterINS1F_15DefaultEpilogueISI_SJ_SJ_NS1E_6thread17LinearCombinationISI_Li1EffLNS1J_9ScaleType4KindE0ELNS_15FloatRoundStyleE2ESI_EENS1_15EpilogueDefaultEEEEEvvEEEEvNT_6ParamsE,@function
        .size           _ZN7cutlass13device_kernelINS_4gemm6kernel13GemmUniversalIN4cute5tupleIJiiiiEEENS1_10collective13CollectiveMmaINS1_37MainloopSm90TmaGmmaWarpSpecializedFP8ILi3ENS5_IJNS4_1CILi1EEESB_SB_EEENS1_35KernelTmaWarpSpecializedCooperativeEEENS5_IJNSA_ILi256EEENSA_ILi64EEESG_EEENS_12float_e5m2_tENS5_IJlSB_lEEESI_SJ_NS4_8TiledMMAINS4_8MMA_AtomIJNS4_4SM904GMMA30MMA_64x64x32_F32E5M2E5M2_SS_TNILNSN_7ScaleInE1ELSP_1EEEEEENS4_6LayoutINS5_IJNSA_ILi2EEESB_SB_EEENS5_IJSB_NSA_ILi0EEESV_EEEEENS5_IJNS4_10UnderscoreESY_SY_EEEEENS4_13SM90_TMA_LOADENS4_14ComposedLayoutINS4_7SwizzleILi2ELi4ELi3EEENS4_18smem_ptr_flag_bitsILi8EEENSS_INS5_IJNSA_ILi8EEESG_EEENS5_IJSG_SB_EEEEEEEvNS4_8identityES11_S1B_vS1C_EENS_8epilogue10collective6detail29Sm90TmaWarpSpecializedAdapterINS1F_15DefaultEpilogueISI_SJ_SJ_NS1E_6thread17LinearCombinationISI_Li1EffLNS1J_9ScaleType4KindE0ELNS_15FloatRoundStyleE2ESI_EENS1_15EpilogueDefaultEEEEEvvEEEEvNT_6ParamsE,(.L_x_199 - _ZN7cutlass13device_kernelINS_4gemm6kernel13GemmUniversalIN4cute5tupleIJiiiiEEENS1_10collective13CollectiveMmaINS1_37MainloopSm90TmaGmmaWarpSpecializedFP8ILi3ENS5_IJNS4_1CILi1EEESB_SB_EEENS1_35KernelTmaWarpSpecializedCooperativeEEENS5_IJNSA_ILi256EEENSA_ILi64EEESG_EEENS_12float_e5m2_tENS5_IJlSB_lEEESI_SJ_NS4_8TiledMMAINS4_8MMA_AtomIJNS4_4SM904GMMA30MMA_64x64x32_F32E5M2E5M2_SS_TNILNSN_7ScaleInE1ELSP_1EEEEEENS4_6LayoutINS5_IJNSA_ILi2EEESB_SB_EEENS5_IJSB_NSA_ILi0EEESV_EEEEENS5_IJNS4_10UnderscoreESY_SY_EEEEENS4_13SM90_TMA_LOADENS4_14ComposedLayoutINS4_7SwizzleILi2ELi4ELi3EEENS4_18smem_ptr_flag_bitsILi8EEENSS_INS5_IJNSA_ILi8EEESG_EEENS5_IJSG_SB_EEEEEEEvNS4_8identityES11_S1B_vS1C_EENS_8epilogue10collective6detail29Sm90TmaWarpSpecializedAdapterINS1F_15DefaultEpilogueISI_SJ_SJ_NS1E_6thread17LinearCombinationISI_Li1EffLNS1J_9ScaleType4KindE0ELNS_15FloatRoundStyleE2ESI_EENS1_15EpilogueDefaultEEEEEvvEEEEvNT_6ParamsE)
        .other          _ZN7cutlass13device_kernelINS_4gemm6kernel13GemmUniversalIN4cute5tupleIJiiiiEEENS1_10collective13CollectiveMmaINS1_37MainloopSm90TmaGmmaWarpSpecializedFP8ILi3ENS5_IJNS4_1CILi1EEESB_SB_EEENS1_35KernelTmaWarpSpecializedCooperativeEEENS5_IJNSA_ILi256EEENSA_ILi64EEESG_EEENS_12float_e5m2_tENS5_IJlSB_lEEESI_SJ_NS4_8TiledMMAINS4_8MMA_AtomIJNS4_4SM904GMMA30MMA_64x64x32_F32E5M2E5M2_SS_TNILNSN_7ScaleInE1ELSP_1EEEEEENS4_6LayoutINS5_IJNSA_ILi2EEESB_SB_EEENS5_IJSB_NSA_ILi0EEESV_EEEEENS5_IJNS4_10UnderscoreESY_SY_EEEEENS4_13SM90_TMA_LOADENS4_14ComposedLayoutINS4_7SwizzleILi2ELi4ELi3EEENS4_18smem_ptr_flag_bitsILi8EEENSS_INS5_IJNSA_ILi8EEESG_EEENS5_IJSG_SB_EEEEEEEvNS4_8identityES11_S1B_vS1C_EENS_8epilogue10collective6detail29Sm90TmaWarpSpecializedAdapterINS1F_15DefaultEpilogueISI_SJ_SJ_NS1E_6thread17LinearCombinationISI_Li1EffLNS1J_9ScaleType4KindE0ELNS_15FloatRoundStyleE2ESI_EENS1_15EpilogueDefaultEEEEEvvEEEEvNT_6ParamsE,@"STO_CUDA_ENTRY STV_DEFAULT"
_ZN7cutlass13device_kernelINS_4gemm6kernel13GemmUniversalIN4cute5tupleIJiiiiEEENS1_10collective13CollectiveMmaINS1_37MainloopSm90TmaGmmaWarpSpecializedFP8ILi3ENS5_IJNS4_1CILi1EEESB_SB_EEENS1_35KernelTmaWarpSpecializedCooperativeEEENS5_IJNSA_ILi256EEENSA_ILi64EEESG_EEENS_12float_e5m2_tENS5_IJlSB_lEEESI_SJ_NS4_8TiledMMAINS4_8MMA_AtomIJNS4_4SM904GMMA30MMA_64x64x32_F32E5M2E5M2_SS_TNILNSN_7ScaleInE1ELSP_1EEEEEENS4_6LayoutINS5_IJNSA_ILi2EEESB_SB_EEENS5_IJSB_NSA_ILi0EEESV_EEEEENS5_IJNS4_10UnderscoreESY_SY_EEEEENS4_13SM90_TMA_LOADENS4_14ComposedLayoutINS4_7SwizzleILi2ELi4ELi3EEENS4_18smem_ptr_flag_bitsILi8EEENSS_INS5_IJNSA_ILi8EEESG_EEENS5_IJSG_SB_EEEEEEEvNS4_8identityES11_S1B_vS1C_EENS_8epilogue10collective6detail29Sm90TmaWarpSpecializedAdapterINS1F_15DefaultEpilogueISI_SJ_SJ_NS1E_6thread17LinearCombinationISI_Li1EffLNS1J_9ScaleType4KindE0ELNS_15FloatRoundStyleE2ESI_EENS1_15EpilogueDefaultEEEEEvvEEEEvNT_6ParamsE:
[----:B------:R-:W-:Y:S01]  /*0000*/  LDC R1, c[0x0][0x28] ;  /* 0x00000a00ff017b82 */ /* 0x000fe20000000800 */
[----:B------:R-:W0:Y:S01]  /*0010*/  S2R R0, SR_TID.X ;  /* 0x0000000000007919 */ /* 0x000e220000002100 */
[----:B------:R-:W-:Y:S01]  /*0020*/  ELECT P0, URZ, PT ;  /* 0x00000000003f782f */ /* 0x000fe20003800000 */
[----:B------:R-:W-:Y:S01]  /*0030*/  BSSY B0, `(.L_x_0) ;  /* 0x000000f000007945 */ /* 0x000fe20003800000 */
[--C-:B0-----:R-:W-:Y:S02]  /*0040*/  SHF.R.U32.HI R2, RZ, 0x5, R0.reuse ;  /* 0x00000005ff027819 */ /* 0x101fe40000011600 */
[----:B------:R-:W-:-:S03]  /*0050*/  SHF.R.U32.HI R3, RZ, 0x7, R0 ;  /* 0x00000007ff037819 */ /* 0x000fc60000011600 */
[----:B------:R-:W0:Y:S04]  /*0060*/  SHFL.IDX PT, R5, R2, RZ, 0x1f ;  /* 0x00001fff02057589 */ /* 0x000e2800000e0000 */
[----:B------:R1:W2:Y:S01]  /*0070*/  SHFL.IDX PT, R6, R3, RZ, 0x1f ;  /* 0x00001fff03067589 */ /* 0x0002a200000e0000 */
[----:B0-----:R-:W-:-:S13]  /*0080*/  ISETP.NE.OR P0, PT, R5, RZ, !P0 ;  /* 0x000000ff0500720c */ /* 0x001fda0004705670 */
[----:B-12---:R-:W-:Y:S05]  /*0090*/  @P0 BRA `(.L_x_1) ;  /* 0x0000000000200947 */ /* 0x006fea0003800000 */
[----:B------:R-:W-:Y:S02]  /*00a0*/  ULDC.64 UR4, c[0x0][0x198] ;  /* 0x0000660000047ab9 */ /* 0x000fe40000000a00 */
[----:B------:R-:W-:Y:S02]  /*00b0*/  UIADD3 UR6, UP0, UR4, 0xf0, URZ ;  /* 0x000000f004067890 */ /* 0x000fe4000ff1e03f */
[----:B------:R-:W-:Y:S02]  /*00c0*/  UIADD3 UR4, UP1, UR4, 0x1f0, URZ ;  /* 0x000001f004047890 */ /* 0x000fe4000ff3e03f */
[----:B------:R-:W-:Y:S02]  /*00d0*/  UIADD3.X UR7, URZ, UR5, URZ, UP0, !UPT ;  /* 0x000000053f077290 */ /* 0x000fe400087fe43f */
[----:B------:R-:W-:-:S07]  /*00e0*/  UIADD3.X UR5, URZ, UR5, URZ, UP1, !UPT ;  /* 0x000000053f057290 */ /* 0x000fce0008ffe43f */
[----:B------:R0:W-:Y:S02]  /*00f0*/  UTMACCTL.PF [UR6] ;  /* 0x00000000060079b9 */ /* 0x0001e40008040000 */
[----:B------:R0:W-:Y:S02]  /*0100*/  UTMACCTL.PF [UR4] ;  /* 0x00000000040079b9 */ /* 0x0001e40008040000 */
[----:B0-----:R-:W-:Y:S01]  /*0110*/  NOP ;  /* 0x0000000000007918 */ /* 0x001fe20000000000 */
.L_x_1:
[----:B------:R-:W-:Y:S05]  /*0120*/  BSYNC B0 ;  /* 0x0000000000007941 */ /* 0x000fea0003800000 */
.L_x_0:
[----:B------:R-:W0:Y:S02]  /*0130*/  SHFL.IDX PT, R3, R2, RZ, 0x1f ;  /* 0x00001fff02037589 */ /* 0x000e2400000e0000 */
[----:B0-----:R-:W-:-:S13]  /*0140*/  ISETP.NE.AND P0, PT, R3, RZ, PT ;  /* 0x000000ff0300720c */ /* 0x001fda0003f05270 */
[----:B------:R-:W-:Y:S05]  /*0150*/  @P0 BRA `(.L_x_2) ;  /* 0x0000000000500947 */ /* 0x000fea0003800000 */
[----:B------:R-:W0:Y:S01]  /*0160*/  S2UR UR8, SR_CgaCtaId ;  /* 0x00000000000879c3 */ /* 0x000e220000008800 */
[----:B------:R-:W-:Y:S01]  /*0170*/  UMOV UR4, 0x400 ;  /* 0x0000040000047882 */ /* 0x000fe20000000000 */
[----:B------:R-:W-:Y:S01]  /*0180*/  UMOV UR5, 0x1 ;  /* 0x0000000100057882 */ /* 0x000fe20000000000 */
[----:B------:R-:W-:Y:S01]  /*0190*/  UMOV UR6, 0x100 ;  /* 0x0000010000067882 */ /* 0x000fe20000000000 */
[----:B------:R-:W-:Y:S01]  /*01a0*/  ELECT P0, URZ, PT ;  /* 0x00000000003f782f */ /* 0x000fe20003800000 */
[----:B------:R-:W-:-:S04]  /*01b0*/  UIADD3 UR6, -UR6, 0x100000, URZ ;  /* 0x0010000006067890 */ /* 0x000fc8000fffe13f */
[----:B------:R-:W-:Y:S02]  /*01c0*/  USHF.L.U32 UR7, UR6, 0xb, URZ ;  /* 0x0000000b06077899 */ /* 0x000fe4000800063f */
[----:B------:R-:W-:Y:S02]  /*01d0*/  USHF.L.U32 UR6, UR6, 0x1, URZ ;  /* 0x0000000106067899 */ /* 0x000fe4000800063f */
[----:B0-----:R-:W-:Y:S02]  /*01e0*/  ULEA UR8, UR8, UR4, 0x18 ;  /* 0x0000000408087291 */ /* 0x001fe4000f8ec03f */
[----:B------:R-:W-:-:S04]  /*01f0*/  UIADD3 UR4, -UR5, 0x100000, URZ ;  /* 0x0010000005047890 */ /* 0x000fc8000fffe13f */
[----:B------:R-:W-:Y:S02]  /*0200*/  USHF.L.U32 UR5, UR4, 0xb, URZ ;  /* 0x0000000b04057899 */ /* 0x000fe4000800063f */
[----:B------:R-:W-:Y:S01]  /*0210*/  USHF.L.U32 UR4, UR4, 0x1, URZ ;  /* 0x0000000104047899 */ /* 0x000fe2000800063f */
[----:B------:R-:W0:Y:S11]  /*0220*/  FENCE.VIEW.ASYNC.S ;  /* 0x00000000000073c6 */ /* 0x000e360000000000 */
[----:B0-----:R0:W1:Y:S01]  /*0230*/  SYNCS.EXCH.64 URZ, [UR8], UR4 ;  /* 0x00000004083f75b2 */ /* 0x0010620008000100 */
[----:B------:R0:W2:Y:S01]  /*0240*/  SYNCS.EXCH.64 URZ, [UR8+0x18], UR6 ;  /* 0x00001806083f75b2 */ /* 0x0000a20008000100 */
[----:B------:R0:W3:Y:S01]  /*0250*/  SYNCS.EXCH.64 URZ, [UR8+0x8], UR4 ;  /* 0x00000804083f75b2 */ /* 0x0000e20008000100 */
[----:B------:R0:W4:Y:S01]  /*0260*/  SYNCS.EXCH.64 URZ, [UR8+0x20], UR6 ;  /* 0x00002006083f75b2 */ /* 0x0001220008000100 */
[----:B------:R0:W0:Y:S01]  /*0270*/  SYNCS.EXCH.64 URZ, [UR8+0x10], UR4 ;  /* 0x00001004083f75b2 */ /* 0x0000220008000100 */
[----:B------:R0:W0:Y:S01]  /*0280*/  SYNCS.EXCH.64 URZ, [UR8+0x28], UR6 ;  /* 0x00002806083f75b2 */ /* 0x0000220008000100 */
[----:B------:R-:W-:Y:S01]  /*0290*/  NOP ;  /* 0x0000000000007918 */ /* 0x000fe20000000000 */
.L_x_2:
[----:B------:R-:W5:Y:S01]  /*02a0*/  SHFL.IDX PT, R2, R2, RZ, 0x1f ;  /* 0x00001fff02027589 */ /* 0x000f6200000e0000 */
[----:B------:R-:W1:Y:S01]  /*02b0*/  LDC R3, c[0x0][0x65c] ;  /* 0x00019700ff037b82 */ /* 0x000e620000000800 */
[----:B------:R-:W-:Y:S02]  /*02c0*/  ELECT P0, URZ, PT ;  /* 0x00000000003f782f */ /* 0x000fe40003800000 */
[----:B------:R-:W-:Y:S01]  /*02d0*/  SHF.R.S32.HI R4, RZ, 0x1f, R5 ;  /* 0x0000001fff047819 */ /* 0x000fe20000011405 */
[----:B------:R-:W2:Y:S01]  /*02e0*/  S2R R10, SR_CTAID.Y ;  /* 0x00000000000a7919 */ /* 0x000ea20000002600 */
[----:B0-----:R-:W-:Y:S01]  /*02f0*/  UMOV UR4, 0x20 ;  /* 0x0000002000047882 */ /* 0x001fe20000000000 */
[C---:B------:R-:W-:Y:S01]  /*0300*/  ISETP.NE.AND P2, PT, R6.reuse, RZ, PT ;  /* 0x000000ff0600720c */ /* 0x040fe20003f45270 */
[----:B------:R-:W-:Y:S01]  /*0310*/  VIADD R11, R6, 0xffffffff ;  /* 0xffffffff060b7836 */ /* 0x000fe20000000000 */
[----:B------:R-:W0:Y:S01]  /*0320*/  S2R R8, SR_CTAID.X ;  /* 0x0000000000087919 */ /* 0x000e220000002500 */
[----:B------:R-:W-:Y:S01]  /*0330*/  LEA.HI R4, R4, R5, RZ, 0x2 ;  /* 0x0000000504047211 */ /* 0x000fe200078f10ff */
[----:B------:R-:W-:Y:S01]  /*0340*/  NOP ;  /* 0x0000000000007918 */ /* 0x000fe20000000000 */
[----:B------:R-:W-:Y:S01]  /*0350*/  NOP ;  /* 0x0000000000007918 */ /* 0x000fe20000000000 */
[----:B------:R-:W-:-:S02]  /*0360*/  ISETP.GE.U32.AND P1, PT, R11, 0x2, PT ;  /* 0x000000020b00780c */ /* 0x000fc40003f26070 */
[----:B------:R-:W-:-:S05]  /*0370*/  LOP3.LUT R4, R4, 0xfffffffc, RZ, 0xc0, !PT ;  /* 0xfffffffc04047812 */ /* 0x000fca00078ec0ff */
[----:B------:R-:W-:Y:S01]  /*0380*/  IMAD.IADD R5, R5, 0x1, -R4 ;  /* 0x0000000105057824 */ /* 0x000fe200078e0a04 */
[----:B-----5:R-:W-:Y:S02]  /*0390*/  ISETP.NE.OR P0, PT, R2, RZ, !P0 ;  /* 0x000000ff0200720c */ /* 0x020fe40004705670 */
[----:B-1----:R-:W-:-:S11]  /*03a0*/  ISETP.NE.AND P3, PT, R3, 0x1, PT ;  /* 0x000000010300780c */ /* 0x002fd60003f65270 */
[----:B------:R-:W-:Y:S01]  /*03b0*/  VOTEU.ALL UP0, P0 ;  /* 0x00000000003f7886 */ /* 0x000fe20000000000 */
[----:B------:R-:W-:Y:S01]  /*03c0*/  VOTEU.ALL UP1, P0 ;  /* 0x00000000003f7886 */ /* 0x000fe20000020000 */
[----:B------:R-:W0:Y:S01]  /*03d0*/  @P3 LDC R9, c[0x0][0x10] ;  /* 0x00000400ff093b82 */ /* 0x000e220000000800 */
[----:B--2---:R-:W-:Y:S02]  /*03e0*/  @P3 IMAD.MOV.U32 R2, RZ, RZ, R10 ;  /* 0x000000ffff023224 */ /* 0x004fe400078e000a */
[----:B------:R-:W-:Y:S01]  /*03f0*/  @!UP0 UMOV UR6, 0x400 ;  /* 0x0000040000068882 */ /* 0x000fe20000000000 */
[----:B------:R-:W-:-:S04]  /*0400*/  @!UP0 UIADD3 UR4, -UR4, 0x100000, URZ ;  /* 0x0010000004048890 */ /* 0x000fc8000fffe13f */
[----:B------:R-:W-:Y:S02]  /*0410*/  @!UP0 USHF.L.U32 UR5, UR4, 0xb, URZ ;  /* 0x0000000b04058899 */ /* 0x000fe4000800063f */
[----:B------:R-:W-:Y:S01]  /*0420*/  @!UP0 USHF.L.U32 UR4, UR4, 0x1, URZ ;  /* 0x0000000104048899 */ /* 0x000fe2000800063f */
[----:B------:R-:W-:Y:S02]  /*0430*/  @P3 IMAD.MOV.U32 R3, RZ, RZ, RZ ;  /* 0x000000ffff033224 */ /* 0x000fe400078e00ff */
[----:B------:R-:W-:Y:S01]  /*0440*/  @P3 IMAD.MOV.U32 R13, RZ, RZ, RZ ;  /* 0x000000ffff0d3224 */ /* 0x000fe200078e00ff */
[----:B------:R-:W1:Y:S08]  /*0450*/  @!UP0 S2UR UR7, SR_CgaCtaId ;  /* 0x00000000000789c3 */ /* 0x000e700000008800 */
[----:B------:R-:W2:Y:S01]  /*0460*/  @!P3 LDC R7, c[0x0][0xc] ;  /* 0x00000300ff07bb82 */ /* 0x000ea20000000800 */
[----:B0-----:R-:W-:-:S04]  /*0470*/  @P3 IMAD.WIDE.U32 R2, R8, R9, R2 ;  /* 0x0000000908023225 */ /* 0x001fc800078e0002 */
[----:B------:R-:W-:Y:S02]  /*0480*/  IMAD.MOV.U32 R9, RZ, RZ, RZ ;  /* 0x000000ffff097224 */ /* 0x000fe400078e00ff */
[----:B------:R-:W-:Y:S01]  /*0490*/  @P3 IMAD.IADD R3, R3, 0x1, R13 ;  /* 0x0000000103033824 */ /* 0x000fe200078e020d */
[----:B-1----:R-:W-:Y:S01]  /*04a0*/  @!UP0 ULEA UR6, UR7, UR6, 0x18 ;  /* 0x0000000607068291 */ /* 0x002fe2000f8ec03f */
[----:B------:R-:W-:Y:S01]  /*04b0*/  VOTEU.ALL UP0, P0 ;  /* 0x00000000003f7886 */ /* 0x000fe20000000000 */
[----:B------:R-:W-:-:S04]  /*04c0*/  ISETP.NE.AND P0, PT, R5, 0x3, PT ;  /* 0x000000030500780c */ /* 0x000fc80003f05270 */
[----:B------:R-:W-:-:S04]  /*04d0*/  ISETP.EQ.OR P0, PT, R5, RZ, !P0 ;  /* 0x000000ff0500720c */ /* 0x000fc80004702670 */
[----:B------:R-:W-:Y:S01]  /*04e0*/  ISETP.EQ.AND P0, PT, R6, RZ, P0 ;  /* 0x000000ff0600720c */ /* 0x000fe20000702270 */
[----:B------:R-:W0:Y:S02]  /*04f0*/  FENCE.VIEW.ASYNC.S ;  /* 0x00000000000073c6 */ /* 0x000e240000000000 */
[----:B0-----:R0:W3:Y:S01]  /*0500*/  @!UP0 SYNCS.EXCH.64 URZ, [UR6+0x40], UR4 ;  /* 0x00004004063f85b2 */ /* 0x0010e20008000100 */
[----:B--2---:R-:W-:Y:S01]  /*0510*/  @!P3 IMAD.WIDE.U32 R6, R7, R10, R8 ;  /* 0x0000000a0706b225 */ /* 0x004fe200078e0008 */
[----:B------:R-:W-:-:S03]  /*0520*/  SEL R4, RZ, 0x1, !P0 ;  /* 0x00000001ff047807 */ /* 0x000fc60004000000 */
[----:B------:R-:W-:Y:S02]  /*0530*/  @!P3 IMAD.MOV.U32 R2, RZ, RZ, R6 ;  /* 0x000000ffff02b224 */ /* 0x000fe400078e0006 */
[----:B------:R-:W-:Y:S01]  /*0540*/  @!P3 IMAD.MOV.U32 R3, RZ, RZ, R7 ;  /* 0x000000ffff03b224 */ /* 0x000fe200078e0007 */
[----:B------:R-:W-:Y:S01]  /*0550*/  SEL R4, R4, 0x2, P1 ;  /* 0x0000000204047807 */ /* 0x000fe20000800000 */
[----:B------:R0:W3:Y:S01]  /*0560*/  @!UP1 SYNCS.EXCH.64 URZ, [UR6+0x48], UR4 ;  /* 0x00004804063f95b2 */ /* 0x0000e20008000100 */
[----:B------:R-:W-:Y:S01]  /*0570*/  NOP ;  /* 0x0000000000007918 */ /* 0x000fe20000000000 */
[----:B---34-:R-:W-:Y:S06]  /*0580*/  BAR.SYNC.DEFER_BLOCKING 0x0 ;  /* 0x0000000000007b1d */ /* 0x018fec0000010000 */
[----:B------:R-:W-:Y:S05]  /*0590*/  @!P2 BRA `(.L_x_3) ;  /* 0x00000078000ca947 */ /* 0x000fea0003800000 */
[----:B------:R-:W-:-:S13]  /*05a0*/  ISETP.GT.U32.AND P0, PT, R11, 0x1, PT ;  /* 0x000000010b00780c */ /* 0x000fda0003f04070 */
[----:B0-----:R-:W-:Y:S05]  /*05b0*/  @P0 EXIT ;  /* 0x000000000000094d */ /* 0x001fea0003800000 */
[----:B------:R-:W-:Y:S01]  /*05c0*/  ULDC.64 UR4, c[0x0][0x650] ;  /* 0x0001940000047ab9 */ /* 0x000fe20000000a00 */
[----:B------:R-:W-:Y:S01]  /*05d0*/  PRMT R12, RZ, 0x7610, R12 ;  /* 0x00007610ff0c7816 */ /* 0x000fe2000000000c */
[----:B------:R-:W-:Y:S01]  /*05e0*/  IMAD.MOV.U32 R6, RZ, RZ, -0x1 ;  /* 0xffffffffff067424 */ /* 0x000fe200078e00ff */
[----:B------:R-:W-:Y:S01]  /*05f0*/  ISETP.GE.U32.AND P0, PT, R2, UR4, PT ;  /* 0x0000000402007c0c */ /* 0x000fe2000bf06070 */
[----:B------:R-:W-:Y:S02]  /*0600*/  IMAD.MOV.U32 R7, RZ, RZ, -0x1 ;  /* 0xffffffffff077424 */ /* 0x000fe400078e00ff */
[----:B------:R-:W-:Y:S01]  /*0610*/  IMAD.MOV.U32 R5, RZ, RZ, -0x1 ;  /* 0xffffffffff057424 */ /* 0x000fe200078e00ff */
[----:B------:R-:W-:-:S13]  /*0620*/  ISETP.GE.U32.AND.EX P0, PT, R3, UR5, PT, P0 ;  /* 0x0000000503007c0c */ /* 0x000fda000bf06100 */
[----:B------:R-:W-:Y:S05]  /*0630*/  @P0 BRA `(.L_x_4) ;  /* 0x00000004005c0947 */ /* 0x000fea0003800000 */
[----:B------:R-:W0:Y:S01]  /*0640*/  LDC.64 R16, c[0x0][0x628] ;  /* 0x00018a00ff107b82 */ /* 0x000e220000000a00 */
[----:B------:R-:W-:Y:S02]  /*0650*/  IMAD.MOV.U32 R6, RZ, RZ, R2 ;  /* 0x000000ffff067224 */ /* 0x000fe400078e0002 */
[----:B------:R-:W-:-:S05]  /*0660*/  IMAD.MOV.U32 R7, RZ, RZ, R3 ;  /* 0x000000ffff077224 */ /* 0x000fca00078e0003 */
[----:B------:R-:W1:Y:S08]  /*0670*/  LDC R18, c[0x0][0x630] ;  /* 0x00018c00ff127b82 */ /* 0x000e700000000800 */
[----:B------:R-:W2:Y:S01]  /*0680*/  LDC.64 R20, c[0x0][0x620] ;  /* 0x00018800ff147b82 */ /* 0x000ea20000000a00 */
[----:B0-----:R-:W-:-:S04]  /*0690*/  ISETP.NE.U32.AND P0, PT, R16, RZ, PT ;  /* 0x000000ff1000720c */ /* 0x001fc80003f05070 */
[----:B------:R-:W-:-:S13]  /*06a0*/  ISETP.NE.AND.EX P0, PT, R17, RZ, PT, P0 ;  /* 0x000000ff1100720c */ /* 0x000fda0003f05300 */
[----:B-12---:R-:W-:Y:S05]  /*06b0*/  @!P0 BRA `(.L_x_5) ;  /* 0x0000000000288947 */ /* 0x006fea0003800000 */
[----:B------:R-:W0:Y:S02]  /*06c0*/  LDC R5, c[0x0][0x634] ;  /* 0x00018d00ff057b82 */ /* 0x000e240000000800 */
[----:B0-----:R-:W-:-:S05]  /*06d0*/  IADD3 R5, P0, R2, R5, RZ ;  /* 0x0000000502057210 */ /* 0x001fca0007f1e0ff */
[----:B------:R-:W-:-:S04]  /*06e0*/  IMAD.X R11, RZ, RZ, R3, P0 ;  /* 0x000000ffff0b7224 */ /* 0x000fc800000e0603 */
[----:B------:R-:W-:-:S04]  /*06f0*/  IMAD.WIDE.U32 R6, R11, R16, RZ ;  /* 0x000000100b067225 */ /* 0x000fc800078e00ff */
[----:B------:R-:W-:-:S04]  /*0700*/  IMAD.WIDE.U32 R12, P0, R5, R17, R6 ;  /* 0x00000011050c7225 */ /* 0x000fc80007800006 */
[----:B------:R-:W-:-:S04]  /*0710*/  IMAD.WIDE.U32 R6, R5, R16, RZ ;  /* 0x0000001005067225 */ /* 0x000fc800078e00ff */
[----:B------:R-:W-:Y:S01]  /*0720*/  IMAD.X R15, RZ, RZ, RZ, P0 ;  /* 0x000000ffff0f7224 */ /* 0x000fe200000e06ff */
[----:B------:R-:W-:Y:S01]  /*0730*/  IADD3 RZ, P0, R7, R12, RZ ;  /* 0x0000000c07ff7210 */ /* 0x000fe20007f1e0ff */
[----:B------:R-:W-:-:S04]  /*0740*/  IMAD.MOV.U32 R14, RZ, RZ, R13 ;  /* 0x000000ffff0e7224 */ /* 0x000fc800078e000d */
[----:B------:R-:W-:-:S08]  /*0750*/  IMAD.WIDE.U32.X R6, R11, R17, R14, P0 ;  /* 0x000000110b067225 */ /* 0x000fd000000e040e */
.L_x_5:
[--C-:B------:R-:W-:Y:S01]  /*0760*/  SHF.R.U64 R26, R6, R18, R7.reuse ;  /* 0x00000012061a7219 */ /* 0x100fe20000001207 */
[----:B------:R-:W0:Y:S01]  /*0770*/  LDC.64 R22, c[0x0][0x640] ;  /* 0x00019000ff167b82 */ /* 0x000e220000000a00 */
[----:B------:R-:W-:Y:S01]  /*0780*/  I2FP.F32.U32 R5, R8 ;  /* 0x0000000800057245 */ /* 0x000fe20000201000 */
[----:B------:R-:W-:Y:S01]  /*0790*/  ULDC UR4, c[0x0][0x150] ;  /* 0x0000540000047ab9 */ /* 0x000fe20000000800 */
[----:B------:R-:W-:Y:S02]  /*07a0*/  SHF.R.U32.HI R6, RZ, R18, R7 ;  /* 0x00000012ff067219 */ /* 0x000fe40000011607 */
[----:B------:R-:W-:Y:S01]  /*07b0*/  IADD3 R11, P0, RZ, -R26, RZ ;  /* 0x8000001aff0b7210 */ /* 0x000fe20007f1e0ff */
[----:B------:R-:W-:Y:S01]  /*07c0*/  FMUL R5, R5, UR4 ;  /* 0x0000000405057c20 */ /* 0x000fe20008400000 */
[----:B------:R-:W-:Y:S01]  /*07d0*/  ULDC UR4, c[0x0][0x154] ;  /* 0x0000550000047ab9 */ /* 0x000fe20000000800 */
[----:B------:R-:W1:Y:S02]  /*07e0*/  LDC R14, c[0x0][0x618] ;  /* 0x00018600ff0e7b82 */ /* 0x000e640000000800 */
[----:B------:R-:W-:-:S02]  /*07f0*/  IMAD.X R13, RZ, RZ, ~R6, P0 ;  /* 0x000000ffff0d7224 */ /* 0x000fc400000e0e06 */
[----:B------:R-:W2:Y:S01]  /*0800*/  F2I.U32.TRUNC.NTZ R5, R5 ;  /* 0x0000000500057305 */ /* 0x000ea2000020f000 */
[----:B------:R-:W-:-:S03]  /*0810*/  IMAD.WIDE.U32 R6, R11, R20, R2 ;  /* 0x000000140b067225 */ /* 0x000fc600078e0002 */
[----:B------:R-:W3:Y:S01]  /*0820*/  LDC R9, c[0x0][0x144] ;  /* 0x00005100ff097b82 */ /* 0x000ee20000000800 */
[----:B------:R-:W-:-:S04]  /*0830*/  IMAD R12, R13, R20, RZ ;  /* 0x000000140d0c7224 */ /* 0x000fc800078e02ff */
[----:B------:R-:W-:Y:S02]  /*0840*/  IMAD R11, R11, R21, R12 ;  /* 0x000000150b0b7224 */ /* 0x000fe400078e020c */
[----:B------:R-:W-:Y:S01]  /*0850*/  IMAD.MOV.U32 R12, RZ, RZ, 0x1 ;  /* 0x00000001ff0c7424 */ /* 0x000fe200078e00ff */
[----:B------:R-:W4:Y:S01]  /*0860*/  LDC R18, c[0x0][0x608] ;  /* 0x00018200ff127b82 */ /* 0x000f220000000800 */
[----:B------:R-:W-:Y:S01]  /*0870*/  IMAD.IADD R11, R7, 0x1, R11 ;  /* 0x00000001070b7824 */ /* 0x000fe200078e020b */
[----:B0-----:R-:W-:Y:S01]  /*0880*/  ISETP.NE.U32.AND P0, PT, R22, RZ, PT ;  /* 0x000000ff1600720c */ /* 0x001fe20003f05070 */
[----:B--2---:R-:W-:-:S03]  /*0890*/  IMAD.MOV R7, RZ, RZ, -R5 ;  /* 0x000000ffff077224 */ /* 0x004fc600078e0a05 */
[----:B------:R-:W-:Y:S02]  /*08a0*/  ISETP.NE.AND.EX P0, PT, R23, RZ, PT, P0 ;  /* 0x000000ff1700720c */ /* 0x000fe40003f05300 */
[----:B------:R-:W0:Y:S01]  /*08b0*/  LDC R13, c[0x0][0x658] ;  /* 0x00019600ff0d7b82 */ /* 0x000e220000000800 */
[--C-:B-1----:R-:W-:Y:S02]  /*08c0*/  SHF.R.U64 R16, R6, R14, R11.reuse ;  /* 0x0000000e06107219 */ /* 0x102fe4000000120b */
[----:B------:R-:W-:Y:S02]  /*08d0*/  I2FP.F32.U32 R6, R10 ;  /* 0x0000000a00067245 */ /* 0x000fe40000201000 */
[----:B------:R-:W-:-:S03]  /*08e0*/  SHF.R.U32.HI R11, RZ, R14, R11 ;  /* 0x0000000eff0b7219 */ /* 0x000fc6000001160b */
[----:B------:R-:W1:Y:S01]  /*08f0*/  LDC R17, c[0x0][0x148] ;  /* 0x00005200ff117b82 */ /* 0x000e620000000800 */
[----:B---3--:R-:W-:Y:S02]  /*0900*/  IMAD R5, R9, R7, R8 ;  /* 0x0000000709057224 */ /* 0x008fe400078e0208 */
[----:B------:R-:W-:Y:S01]  /*0910*/  FMUL R7, R6, UR4 ;  /* 0x0000000406077c20 */ /* 0x000fe20008400000 */
[----:B------:R-:W-:-:S03]  /*0920*/  IMAD.MOV.U32 R6, RZ, RZ, -0x1 ;  /* 0xffffffffff067424 */ /* 0x000fc600078e00ff */
[----:B------:R2:W3:Y:S01]  /*0930*/  F2I.U32.TRUNC.NTZ R15, R7 ;  /* 0x00000007000f7305 */ /* 0x0004e2000020f000 */
[----:B------:R-:W1:Y:S01]  /*0940*/  LDC R21, c[0x0][0x600] ;  /* 0x00018000ff157b82 */ /* 0x000e620000000800 */
[-CC-:B----4-:R-:W-:Y:S02]  /*0950*/  SHF.R.U64 R27, R16, R18.reuse, R11.reuse ;  /* 0x00000012101b7219 */ /* 0x190fe4000000120b */
[----:B------:R-:W-:-:S05]  /*0960*/  SHF.R.U32.HI R8, RZ, R18, R11 ;  /* 0x00000012ff087219 */ /* 0x000fca000001160b */
[----:B------:R-:W4:Y:S01]  /*0970*/  LDC R20, c[0x0][0x648] ;  /* 0x00019200ff147b82 */ /* 0x000f220000000800 */
[-CC-:B0-----:R-:W-:Y:S02]  /*0980*/  SHF.R.U64 R18, R27, R13.reuse, R8.reuse ;  /* 0x0000000d1b127219 */ /* 0x181fe40000001208 */
[-C--:B------:R-:W-:Y:S02]  /*0990*/  SHF.L.U32 R6, R6, R13.reuse, RZ ;  /* 0x0000000d06067219 */ /* 0x080fe400000006ff */
[-C--:B------:R-:W-:Y:S02]  /*09a0*/  SHF.R.U32.HI R8, RZ, R13.reuse, R8 ;  /* 0x0000000dff087219 */ /* 0x080fe40000011608 */
[----:B------:R-:W-:Y:S01]  /*09b0*/  LOP3.LUT R14, RZ, R6, RZ, 0x33, !PT ;  /* 0x00000006ff0e7212 */ /* 0x000fe200078e33ff */
[----:B------:R-:W0:Y:S01]  /*09c0*/  LDC R25, c[0x0][0x638] ;  /* 0x00018e00ff197b82 */ /* 0x000e220000000800 */
[----:B------:R-:W-:Y:S01]  /*09d0*/  SHF.L.U32 R11, R12, R13, RZ ;  /* 0x0000000d0c0b7219 */ /* 0x000fe200000006ff */
[----:B------:R-:W-:-:S02]  /*09e0*/  IMAD.MOV.U32 R6, RZ, RZ, R18 ;  /* 0x000000ffff067224 */ /* 0x000fc400078e0012 */
[----:B--2---:R-:W-:-:S04]  /*09f0*/  IMAD.MOV.U32 R7, RZ, RZ, R8 ;  /* 0x000000ffff077224 */ /* 0x004fc800078e0008 */
[----:B------:R-:W2:Y:S01]  /*0a00*/  LDC R24, c[0x0][0x610] ;  /* 0x00018400ff187b82 */ /* 0x000ea20000000800 */
[----:B---3--:R-:W-:Y:S05]  /*0a10*/  @!P0 BRA `(.L_x_6) ;  /* 0x0000000000288947 */ /* 0x008fea0003800000 */
[----:B------:R-:W3:Y:S02]  /*0a20*/  LDC R13, c[0x0][0x64c] ;  /* 0x00019300ff0d7b82 */ /* 0x000ee40000000800 */
[----:B---3--:R-:W-:-:S05]  /*0a30*/  IADD3 R13, P0, R18, R13, RZ ;  /* 0x0000000d120d7210 */ /* 0x008fca0007f1e0ff */
        /* <DEDUP_REMOVED lines=8> */
.L_x_6:
[----:B----4-:R-:W-:Y:S01]  /*0ac0*/  SHF.R.U64 R6, R6, R20, R7 ;  /* 0x0000001406067219 */ /* 0x010fe20000001207 */
[----:B-1----:R-:W-:Y:S01]  /*0ad0*/  VIADD R7, R21, 0xffffffff ;  /* 0xffffffff15077836 */ /* 0x002fe20000000000 */
[----:B------:R-:W-:Y:S01]  /*0ae0*/  LOP3.LUT R14, R27, R14, RZ, 0xc0, !PT ;  /* 0x0000000e1b0e7212 */ /* 0x000fe200078ec0ff */
[----:B------:R-:W-:Y:S02]  /*0af0*/  IMAD.MOV R15, RZ, RZ, -R15 ;  /* 0x000000ffff0f7224 */ /* 0x000fe400078e0a0f */
[----:B------:R-:W-:Y:S01]  /*0b00*/  IMAD.MOV R8, RZ, RZ, -R6 ;  /* 0x000000ffff087224 */ /* 0x000fe200078e0a06 */
[----:B------:R-:W-:Y:S01]  /*0b10*/  LOP3.LUT R7, R16, R7, RZ, 0xc0, !PT ;  /* 0x0000000710077212 */ /* 0x000fe200078ec0ff */
[----:B------:R-:W-:Y:S02]  /*0b20*/  IMAD R14, R11, R6, R14 ;  /* 0x000000060b0e7224 */ /* 0x000fe400078e020e */
[----:B------:R-:W-:Y:S02]  /*0b30*/  @P3 IMAD R5, R17, R15, R10 ;  /* 0x0000000f11053224 */ /* 0x000fe400078e020a */
[----:B0-----:R-:W-:-:S02]  /*0b40*/  IMAD R6, R8, R25, R18 ;  /* 0x0000001908067224 */ /* 0x001fc400078e0212 */
[----:B--2---:R-:W-:Y:S02]  /*0b50*/  IMAD R5, R14, R24, R5 ;  /* 0x000000180e057224 */ /* 0x004fe400078e0205 */
[----:B------:R-:W-:Y:S02]  /*0b60*/  IMAD R6, R6, R21, R7 ;  /* 0x0000001506067224 */ /* 0x000fe400078e0207 */
[----:B------:R-:W-:-:S03]  /*0b70*/  IMAD.MOV.U32 R12, RZ, RZ, 0x1 ;  /* 0x00000001ff0c7424 */ /* 0x000fc600078e00ff */
[----:B------:R-:W-:Y:S02]  /*0b80*/  SEL R7, R6, R5, !P3 ;  /* 0x0000000506077207 */ /* 0x000fe40005800000 */
[----:B------:R-:W-:Y:S01]  /*0b90*/  SEL R6, R5, R6, !P3 ;  /* 0x0000000605067207 */ /* 0x000fe20005800000 */
[----:B------:R-:W-:-:S07]  /*0ba0*/  IMAD.MOV.U32 R5, RZ, RZ, R26 ;  /* 0x000000ffff057224 */ /* 0x000fce00078e001a */
.L_x_4:
[----:B------:R-:W-:-:S08]  /*0bb0*/  NOP ;  /* 0x0000000000007918 */ /* 0x000fd00000000000 */
[----:B------:R-:W0:Y:S02]  /*0bc0*/  USETMAXREG.TRY_ALLOC.CTAPOOL UP0, 0xe8 ;  /* 0x000000e8000079c8 */ /* 0x000e240008000600 */
[----:B0-----:R-:W-:-:S13]  /*0bd0*/  PLOP3.LUT P0, PT, PT, PT, UP0, 0x80, 0x0 ;  /* 0x000000000000781c */ /* 0x001fda0003f0f008 */
[----:B------:R-:W-:Y:S05]  /*0be0*/  @!P0 BRA `(.L_x_4) ;  /* 0xfffffffc00f08947 */ /* 0x000fea000383ffff */
[----:B------:R-:W-:Y:S01]  /*0bf0*/  ULDC.64 UR4, c[0x0][0x598] ;  /* 0x0001660000047ab9 */ /* 0x000fe20000000a00 */
[----:B------:R-:W-:Y:S01]  /*0c00*/  ULDC.64 UR16, c[0x0][0x208] ;  /* 0x0000820000107ab9 */ /* 0x000fe20000000a00 */
[----:B------:R-:W-:-:S04]  /*0c10*/  ISETP.NE.U32.AND P0, PT, RZ, UR4, PT ;  /* 0x00000004ff007c0c */ /* 0x000fc8000bf05070 */
[----:B------:R-:W-:-:S13]  /*0c20*/  ISETP.NE.AND.EX P0, PT, RZ, UR5, PT, P0 ;  /* 0x00000005ff007c0c */ /* 0x000fda000bf05300 */
[----:B------:R-:W-:Y:S05]  /*0c30*/  @!P0 BRA `(.L_x_7) ;  /* 0x00000000001c8947 */ /* 0x000fea0003800000 */
[----:B------:R-:W0:Y:S02]  /*0c40*/  LDC.64 R8, c[0x0][0x598] ;  /* 0x00016600ff087b82 */ /* 0x000e240000000a00 */
[----:B0-----:R-:W2:Y:S02]  /*0c50*/  LDG.E.64 R8, desc[UR16][R8.64] ;  /* 0x0000001008087981 */ /* 0x001ea4000c1e1b00 */
[----:B--2---:R-:W-:-:S04]  /*0c60*/  ISETP.NE.U32.AND P0, PT, R8, RZ, PT ;  /* 0x000000ff0800720c */ /* 0x004fc80003f05070 */
[----:B------:R-:W-:-:S13]  /*0c70*/  ISETP.NE.AND.EX P0, PT, R9, RZ, PT, P0 ;  /* 0x000000ff0900720c */ /* 0x000fda0003f05300 */
[----:B------:R-:W-:Y:S05]  /*0c80*/  @!P0 BRA `(.L_x_7) ;  /* 0x0000000000088947 */ /* 0x000fea0003800000 */
[----:B------:R0:W5:Y:S01]  /*0c90*/  LD.E R8, desc[UR16][R8.64] ;  /* 0x0000001008087980 */ /* 0x000162000c101900 */
[----:B------:R-:W-:Y:S05]  /*0ca0*/  BRA `(.L_x_8) ;  /* 0x0000000000207947 */ /* 0x000fea0003800000 */
.L_x_7:
[----:B------:R-:W-:Y:S02]  /*0cb0*/  ULDC.64 UR4, c[0x0][0x588] ;  /* 0x0001620000047ab9 */ /* 0x000fe40000000a00 */
[----:B------:R-:W-:-:S04]  /*0cc0*/  ISETP.NE.U32.AND P0, PT, RZ, UR4, PT ;  /* 0x00000004ff007c0c */ /* 0x000fc8000bf05070 */
[----:B------:R-:W-:-:S13]  /*0cd0*/  ISETP.NE.AND.EX P0, PT, RZ, UR5, PT, P0 ;  /* 0x00000005ff007c0c */ /* 0x000fda000bf05300 */
[----:B------:R-:W-:Y:S05]  /*0ce0*/  @!P0 BRA `(.L_x_9) ;  /* 0x00000000000c8947 */ /* 0x000fea0003800000 */
[----:B------:R-:W0:Y:S02]  /*0cf0*/  LDC.64 R8, c[0x0][0x588] ;  /* 0x00016200ff087b82 */ /* 0x000e240000000a00 */
[----:B0-----:R1:W5:Y:S01]  /*0d00*/  LDG.E R8, desc[UR16][R8.64] ;  /* 0x0000001008087981 */ /* 0x001362000c1e1900 */
[----:B------:R-:W-:Y:S05]  /*0d10*/  BRA `(.L_x_8) ;  /* 0x0000000000047947 */ /* 0x000fea0003800000 */
.L_x_9:
[----:B------:R-:W2:Y:S02]  /*0d20*/  LDC R8, c[0x0][0x580] ;  /* 0x00016000ff087b82 */ /* 0x000ea40000000800 */
.L_x_8:
[----:B------:R-:W-:Y:S02]  /*0d30*/  ULDC.64 UR4, c[0x0][0x5a0] ;  /* 0x0001680000047ab9 */ /* 0x000fe40000000a00 */
[----:B------:R-:W-:-:S04]  /*0d40*/  ISETP.NE.U32.AND P0, PT, RZ, UR4, PT ;  /* 0x00000004ff007c0c */ /* 0x000fc8000bf05070 */
[----:B------:R-:W-:-:S13]  /*0d50*/  ISETP.NE.AND.EX P0, PT, RZ, UR5, PT, P0 ;  /* 0x00000005ff007c0c */ /* 0x000fda000bf05300 */
[----:B------:R-:W-:Y:S05]  /*0d60*/  @!P0 BRA `(.L_x_10) ;  /* 0x00000000001c8947 */ /* 0x000fea0003800000 */
[----:B------:R-:W3:Y:S02]  /*0d70*/  LDC.64 R10, c[0x0][0x5a0] ;  /* 0x00016800ff0a7b82 */ /* 0x000ee40000000a00 */
[----:B---3--:R-:W3:Y:S02]  /*0d80*/  LDG.E.64 R10, desc[UR16][R10.64] ;  /* 0x000000100a0a7981 */ /* 0x008ee4000c1e1b00 */
[----:B---3--:R-:W-:-:S04]  /*0d90*/  ISETP.NE.U32.AND P0, PT, R10, RZ, PT ;  /* 0x000000ff0a00720c */ /* 0x008fc80003f05070 */
[----:B------:R-:W-:-:S13]  /*0da0*/  ISETP.NE.AND.EX P0, PT, R11, RZ, PT, P0 ;  /* 0x000000ff0b00720c */ /* 0x000fda0003f05300 */
[----:B------:R-:W-:Y:S05]  /*0db0*/  @!P0 BRA `(.L_x_10) ;  /* 0x0000000000088947 */ /* 0x000fea0003800000 */
[----:B01----:R0:W5:Y:S01]  /*0dc0*/  LD.E R9, desc[UR16][R10.64] ;  /* 0x000000100a097980 */ /* 0x003162000c101900 */
[----:B------:R-:W-:Y:S05]  /*0dd0*/  BRA `(.L_x_11) ;  /* 0x0000000000207947 */ /* 0x000fea0003800000 */
.L_x_10:
[----:B------:R-:W-:Y:S02]  /*0de0*/  ULDC.64 UR4, c[0x0][0x590] ;  /* 0x0001640000047ab9 */ /* 0x000fe40000000a00 */
[----:B------:R-:W-:-:S04]  /*0df0*/  ISETP.NE.U32.AND P0, PT, RZ, UR4, PT ;  /* 0x00000004ff007c0c */ /* 0x000fc8000bf05070 */
[----:B------:R-:W-:-:S13]  /*0e00*/  ISETP.NE.AND.EX P0, PT, RZ, UR5, PT, P0 ;  /* 0x00000005ff007c0c */ /* 0x000fda000bf05300 */
[----:B------:R-:W-:Y:S05]  /*0e10*/  @!P0 BRA `(.L_x_12) ;  /* 0x00000000000c8947 */ /* 0x000fea0003800000 */
[----:B------:R-:W0:Y:S02]  /*0e20*/  LDC.64 R10, c[0x0][0x590] ;  /* 0x00016400ff0a7b82 */ /* 0x000e240000000a00 */
[----:B01----:R1:W5:Y:S01]  /*0e30*/  LDG.E R9, desc[UR16][R10.64] ;  /* 0x000000100a097981 */ /* 0x003362000c1e1900 */
[----:B------:R-:W-:Y:S05]  /*0e40*/  BRA `(.L_x_11) ;  /* 0x0000000000047947 */ /* 0x000fea0003800000 */
.L_x_12:
[----:B01----:R-:W3:Y:S02]  /*0e50*/  LDC R9, c[0x0][0x584] ;  /* 0x00016100ff097b82 */ /* 0x003ee40000000800 */
.L_x_11:
[----:B------:R-:W-:-:S13]  /*0e60*/  LOP3.LUT P0, RZ, R12, 0xff, RZ, 0xc0, !PT ;  /* 0x000000ff0cff7812 */ /* 0x000fda000780c0ff */
[----:B------:R-:W-:Y:S05]  /*0e70*/  @!P0 EXIT ;  /* 0x000000000000894d */ /* 0x000fea0003800000 */
[----:B------:R-:W-:Y:S01]  /*0e80*/  ULDC UR4, c[0x0][0x28c] ;  /* 0x0000a30000047ab9 */ /* 0x000fe20000000800 */
[----:B------:R-:W-:Y:S01]  /*0e90*/  LOP3.LUT R142, R4, 0x1, RZ, 0xfc, !PT ;  /* 0x00000001048e7812 */ /* 0x000fe200078efcff */
[----:B------:R-:W-:-:S04]  /*0ea0*/  UIADD3 UR4, UR4, 0x3f, URZ ;  /* 0x0000003f04047890 */ /* 0x000fc8000fffe03f */
[----:B------:R-:W-:-:S04]  /*0eb0*/  USHF.R.S32.HI UR5, URZ, 0x1f, UR4 ;  /* 0x0000001f3f057899 */ /* 0x000fc80008011404 */
[----:B------:R-:W-:-:S03]  /*0ec0*/  ULEA.HI UR5, UR5, UR4, URZ, 0x6 ;  /* 0x0000000405057291 */ /* 0x000fc6000f8f303f */
[----:B------:R-:W-:Y:S01]  /*0ed0*/  UMOV UR4, URZ ;  /* 0x0000003f00047c82 */ /* 0x000fe20008000000 */
[----:B------:R-:W-:-:S03]  /*0ee0*/  USHF.R.S32.HI UR9, URZ, 0x6, UR5 ;  /* 0x000000063f097899 */ /* 0x000fc60008011405 */
[----:B------:R-:W-:-:S09]  /*0ef0*/  UMOV UR5, URZ ;  /* 0x0000003f00057c82 */ /* 0x000fd20008000000 */
.L_x_165:
[----:B01----:R-:W-:Y:S01]  /*0f00*/  LOP3.LUT R10, R0, 0x80, RZ, 0xc0, !PT ;  /* 0x00000080000a7812 */ /* 0x003fe200078ec0ff */
[----:B------:R-:W0:Y:S01]  /*0f10*/  S2UR UR13, SR_CgaCtaId ;  /* 0x00000000000d79c3 */ /* 0x000e220000008800 */
[----:B------:R-:W-:Y:S01]  /*0f20*/  UMOV UR12, 0x400 ;  /* 0x00000400000c7882 */ /* 0x000fe20000000000 */
[----:B------:R-:W-:Y:S01]  /*0f30*/  UMOV UR6, URZ ;  /* 0x0000003f00067c82 */ /* 0x000fe20008000000 */
[----:B------:R-:W-:Y:S01]  /*0f40*/  SHF.R.U32.HI R10, RZ, 0x7, R10 ;  /* 0x00000007ff0a7819 */ /* 0x000fe2000001160a */
[----:B------:R-:W-:Y:S01]  /*0f50*/  UMOV UR7, URZ ;  /* 0x0000003f00077c82 */ /* 0x000fe20008000000 */
[----:B------:R-:W-:Y:S01]  /*0f60*/  UMOV UR18, UR5 ;  /* 0x0000000500127c82 */ /* 0x000fe20008000000 */
[----:B------:R-:W-:Y:S02]  /*0f70*/  CS2R R18, SRZ ;  /* 0x0000000000127805 */ /* 0x000fe4000001ff00 */
[----:B------:R-:W-:Y:S01]  /*0f80*/  CS2R R16, SRZ ;  /* 0x0000000000107805 */ /* 0x000fe2000001ff00 */
[----:B------:R-:W1:Y:S01]  /*0f90*/  LDC R11, c[0x0][0x28c] ;  /* 0x0000a300ff0b7b82 */ /* 0x000e620000000800 */
[----:B----4-:R-:W4:Y:S01]  /*0fa0*/  SHFL.IDX PT, R10, R10, RZ, 0x1f ;  /* 0x00001fff0a0a7589 */ /* 0x010f2200000e0000 */
[----:B------:R-:W-:-:S02]  /*0fb0*/  CS2R R20, SRZ ;  /* 0x0000000000147805 */ /* 0x000fc4000001ff00 */
[----:B------:R-:W-:Y:S02]  /*0fc0*/  CS2R R22, SRZ ;  /* 0x0000000000167805 */ /* 0x000fe4000001ff00 */
[----:B------:R-:W-:Y:S02]  /*0fd0*/  CS2R R88, SRZ ;  /* 0x0000000000587805 */ /* 0x000fe4000001ff00 */
[----:B------:R-:W-:Y:S02]  /*0fe0*/  CS2R R90, SRZ ;  /* 0x00000000005a7805 */ /* 0x000fe4000001ff00 */
[----:B------:R-:W-:Y:S02]  /*0ff0*/  CS2R R92, SRZ ;  /* 0x00000000005c7805 */ /* 0x000fe4000001ff00 */
[----:B------:R-:W-:Y:S02]  /*1000*/  CS2R R96, SRZ ;  /* 0x0000000000607805 */ /* 0x000fe4000001ff00 */
        /* <DEDUP_REMOVED lines=16> */
[----:B-1----:R-:W-:Y:S02]  /*1110*/  ISETP.GE.AND P0, PT, R11, 0x1, PT ;  /* 0x000000010b00780c */ /* 0x002fe40003f06270 */
[----:B------:R-:W-:Y:S02]  /*1120*/  CS2R R128, SRZ ;  /* 0x0000000000807805 */ /* 0x000fe4000001ff00 */
[----:B----4-:R-:W-:-:S02]  /*1130*/  R2UR UR8, R10 ;  /* 0x000000000a0872ca */ /* 0x010fc400000e0000 */
[----:B------:R-:W-:Y:S02]  /*1140*/  CS2R R130, SRZ ;  /* 0x0000000000827805 */ /* 0x000fe4000001ff00 */
[----:B------:R-:W-:Y:S02]  /*1150*/  CS2R R132, SRZ ;  /* 0x0000000000847805 */ /* 0x000fe4000001ff00 */
[----:B------:R-:W-:Y:S02]  /*1160*/  CS2R R134, SRZ ;  /* 0x0000000000867805 */ /* 0x000fe4000001ff00 */
[----:B------:R-:W-:Y:S02]  /*1170*/  CS2R R136, SRZ ;  /* 0x0000000000887805 */ /* 0x000fe4000001ff00 */
[----:B------:R-:W-:Y:S02]  /*1180*/  CS2R R138, SRZ ;  /* 0x00000000008a7805 */ /* 0x000fe4000001ff00 */
[----:B------:R-:W-:Y:S01]  /*1190*/  CS2R R140, SRZ ;  /* 0x00000000008c7805 */ /* 0x000fe2000001ff00 */
[----:B------:R-:W-:Y:S01]  /*11a0*/  IMAD.MOV.U32 R143, RZ, RZ, RZ ;  /* 0x000000ffff8f7224 */ /* 0x000fe200078e00ff */
[----:B------:R-:W-:Y:S01]  /*11b0*/  CS2R R56, SRZ ;  /* 0x0000000000387805 */ /* 0x000fe2000001ff00 */
[----:B------:R-:W-:Y:S01]  /*11c0*/  IMAD.MOV.U32 R145, RZ, RZ, RZ ;  /* 0x000000ffff917224 */ /* 0x000fe200078e00ff */
[----:B------:R-:W-:Y:S01]  /*11d0*/  CS2R R58, SRZ ;  /* 0x00000000003a7805 */ /* 0x000fe2000001ff00 */
[----:B--23--:R-:W-:Y:S01]  /*11e0*/  IMAD.U32 R13, RZ, RZ, UR4 ;  /* 0x00000004ff0d7e24 */ /* 0x00cfe2000f8e00ff */
[----:B------:R-:W-:Y:S01]  /*11f0*/  CS2R R60, SRZ ;  /* 0x00000000003c7805 */ /* 0x000fe2000001ff00 */
[----:B------:R-:W-:Y:S01]  /*1200*/  ULEA.HI UR10, UR8, UR8, URZ, 0x1 ;  /* 0x00000008080a7291 */ /* 0x000fe2000f8f083f */
[----:B------:R-:W-:-:S02]  /*1210*/  CS2R R62, SRZ ;  /* 0x00000000003e7805 */ /* 0x000fc4000001ff00 */
[----:B------:R-:W-:Y:S02]  /*1220*/  CS2R R64, SRZ ;  /* 0x0000000000407805 */ /* 0x000fe4000001ff00 */
[----:B------:R-:W-:Y:S01]  /*1230*/  CS2R R66, SRZ ;  /* 0x0000000000427805 */ /* 0x000fe2000001ff00 */
[----:B------:R-:W-:Y:S01]  /*1240*/  ULOP3.LUT UR11, UR10, 0xffffe, URZ, 0xc0, !UPT ;  /* 0x000ffffe0a0b7892 */ /* 0x000fe2000f8ec03f */
[----:B------:R-:W-:Y:S01]  /*1250*/  CS2R R68, SRZ ;  /* 0x0000000000447805 */ /* 0x000fe2000001ff00 */
[----:B0-----:R-:W-:Y:S01]  /*1260*/  ULEA UR10, UR13, UR12, 0x18 ;  /* 0x0000000c0d0a7291 */ /* 0x001fe2000f8ec03f */
[----:B------:R-:W-:Y:S01]  /*1270*/  CS2R R70, SRZ ;  /* 0x0000000000467805 */ /* 0x000fe2000001ff00 */
[----:B------:R-:W-:Y:S01]  /*1280*/  UIADD3 UR11, UR8, -UR11, URZ ;  /* 0x8000000b080b7290 */ /* 0x000fe2000fffe03f */
[----:B------:R-:W-:Y:S02]  /*1290*/  CS2R R72, SRZ ;  /* 0x0000000000487805 */ /* 0x000fe4000001ff00 */
[----:B------:R-:W-:Y:S01]  /*12a0*/  CS2R R74, SRZ ;  /* 0x00000000004a7805 */ /* 0x000fe2000001ff00 */
[----:B------:R-:W-:Y:S01]  /*12b0*/  UMOV UR8, URZ ;  /* 0x0000003f00087c82 */ /* 0x000fe20008000000 */
[----:B------:R-:W-:Y:S01]  /*12c0*/  ULEA UR11, UR11, UR10, 0xc ;  /* 0x0000000a0b0b7291 */ /* 0x000fe2000f8e603f */
[----:B------:R-:W-:-:S02]  /*12d0*/  CS2R R76, SRZ ;  /* 0x00000000004c7805 */ /* 0x000fc4000001ff00 */
[----:B------:R-:W-:Y:S02]  /*12e0*/  CS2R R78, SRZ ;  /* 0x00000000004e7805 */ /* 0x000fe4000001ff00 */
[----:B------:R-:W-:Y:S01]  /*12f0*/  CS2R R80, SRZ ;  /* 0x0000000000507805 */ /* 0x000fe2000001ff00 */
[----:B------:R-:W-:Y:S01]  /*1300*/  UIADD3 UR11, UR11, 0x100, URZ ;  /* 0x000001000b0b7890 */ /* 0x000fe2000fffe03f */
[----:B------:R-:W-:Y:S02]  /*1310*/  CS2R R82, SRZ ;  /* 0x0000000000527805 */ /* 0x000fe4000001ff00 */
[----:B------:R-:W-:Y:S02]  /*1320*/  CS2R R84, SRZ ;  /* 0x0000000000547805 */ /* 0x000fe4000001ff00 */
[----:B------:R-:W-:Y:S01]  /*1330*/  CS2R R86, SRZ ;  /* 0x0000000000567805 */ /* 0x000fe2000001ff00 */
[----:B------:R-:W-:Y:S01]  /*1340*/  USHF.R.U32.HI UR11, URZ, 0x4, UR11 ;  /* 0x000000043f0b7899 */ /* 0x000fe2000801160b */
[----:B------:R-:W-:-:S02]  /*1350*/  CS2R R24, SRZ ;  /* 0x0000000000187805 */ /* 0x000fc4000001ff00 */
[----:B------:R-:W-:Y:S02]  /*1360*/  CS2R R26, SRZ ;  /* 0x00000000001a7805 */ /* 0x000fe4000001ff00 */
[----:B------:R-:W-:Y:S01]  /*1370*/  CS2R R28, SRZ ;  /* 0x00000000001c7805 */ /* 0x000fe2000001ff00 */
[----:B------:R-:W-:Y:S01]  /*1380*/  ULOP3.LUT UR11, UR11, 0x3fff, URZ, 0xc0, !UPT ;  /* 0x00003fff0b0b7892 */ /* 0x000fe2000f8ec03f */
        /* <DEDUP_REMOVED lines=12> */
[----:B------:R-:W-:Y:S01]  /*1450*/  CS2R R54, SRZ ;  /* 0x0000000000367805 */ /* 0x000fe2000001ff00 */
[----:B------:R-:W-:Y:S06]  /*1460*/  @!P0 BRA `(.L_x_13) ;  /* 0x0000000800588947 */ /* 0x000fec0003800000 */
[----:B------:R-:W-:-:S13]  /*1470*/  ISETP.NE.AND P1, PT, R142, 0x3, PT ;  /* 0x000000038e00780c */ /* 0x000fda0003f25270 */
[----:B------:R-:W-:Y:S05]  /*1480*/  @!P1 BRA `(.L_x_14) ;  /* 0x0000000000049947 */ /* 0x000fea0003800000 */
[----:B------:R-:W-:Y:S01]  /*1490*/  BPT.TRAP 0x1 ;  /* 0x000000040000795c */ /* 0x000fe20000300000 */
.L_x_14:
[----:B------:R-:W-:Y:S01]  /*14a0*/  ULEA UR6, UR5, UR10, 0x3 ;  /* 0x0000000a05067291 */ /* 0x000fe2000f8e183f */
[----:B------:R-:W-:-:S05]  /*14b0*/  IMAD.U32 R10, RZ, RZ, UR4 ;  /* 0x00000004ff0a7e24 */ /* 0x000fca000f8e00ff */
[----:B------:R-:W-:-:S04]  /*14c0*/  SHF.L.U32 R10, R10, 0x1f, RZ ;  /* 0x0000001f0a0a7819 */ /* 0x000fc800000006ff */
[----:B------:R0:W1:Y:S01]  /*14d0*/  SYNCS.PHASECHK.TRANS64.TRYWAIT P0, [UR6], R10 ;  /* 0x0000000aff0075a7 */ /* 0x0000620008000146 */
[----:B------:R-:W-:Y:S05]  /*14e0*/  @!P1 BRA `(.L_x_15) ;  /* 0x0000000000049947 */ /* 0x000fea0003800000 */
[----:B------:R-:W-:Y:S01]  /*14f0*/  BPT.TRAP 0x1 ;  /* 0x000000040000795c */ /* 0x000fe20000300000 */
.L_x_15:
[----:B-1----:R-:W-:Y:S05]  /*1500*/  @P0 BRA `(.L_x_16) ;  /* 0x0000000000080947 */ /* 0x002fea0003800000 */
[----:B------:R-:W1:Y:S02]  /*1510*/  SYNCS.PHASECHK.TRANS64.TRYWAIT P0, [UR6], R10 ;  /* 0x0000000aff0075a7 */ /* 0x000e640008000146 */
[----:B-1----:R-:W-:Y:S05]  /*1520*/  @!P0 BRA `(.L_x_17) ;  /* 0x0000007c00908947 */ /* 0x002fea0003800000 */
.L_x_16:
[----:B------:R-:W-:Y:S01]  /*1530*/  UIADD3 UR6, UR10, 0xc100, URZ ;  /* 0x0000c1000a067890 */ /* 0x000fe2000fffe03f */
[----:B------:R-:W-:Y:S01]  /*1540*/  WARPGROUP.ARRIVE ;  /* 0x00000000000079c5 */ /* 0x000fe20000000000 */
[----:B------:R-:W-:Y:S01]  /*1550*/  ULOP3.LUT UR8, UR11, 0x10000, URZ, 0xfc, !UPT ;  /* 0x000100000b087892 */ /* 0x000fe2000f8efc3f */
[----:B------:R-:W-:Y:S01]  /*1560*/  CS2R R18, SRZ ;  /* 0x0000000000127805 */ /* 0x000fe2000001ff00 */
[----:B------:R-:W-:Y:S01]  /*1570*/  USHF.R.U32.HI UR6, URZ, 0x4, UR6 ;  /* 0x000000043f067899 */ /* 0x000fe20008011606 */
[----:B------:R-:W-:Y:S01]  /*1580*/  CS2R R16, SRZ ;  /* 0x0000000000107805 */ /* 0x000fe2000001ff00 */
[----:B------:R-:W-:Y:S01]  /*1590*/  ULEA UR8, UR5, UR8, 0xa ;  /* 0x0000000805087291 */ /* 0x000fe2000f8e503f */
[----:B------:R-:W-:Y:S01]  /*15a0*/  CS2R R20, SRZ ;  /* 0x0000000000147805 */ /* 0x000fe2000001ff00 */
[----:B------:R-:W-:Y:S01]  /*15b0*/  ULOP3.LUT UR6, UR6, 0x3fff, URZ, 0xc0, !UPT ;  /* 0x00003fff06067892 */ /* 0x000fe2000f8ec03f */
[----:B------:R-:W-:Y:S01]  /*15c0*/  CS2R R22, SRZ ;  /* 0x0000000000167805 */ /* 0x000fe2000001ff00 */
[----:B------:R-:W-:Y:S01]  /*15d0*/  UMOV UR13, 0x80000020 ;  /* 0x80000020000d7882 */ /* 0x000fe20000000000 */
[----:B------:R-:W-:Y:S01]  /*15e0*/  UMOV UR15, 0x80000020 ;  /* 0x80000020000f7882 */ /* 0x000fe20000000000 */
[----:B------:R-:W-:Y:S01]  /*15f0*/  ULOP3.LUT UR6, UR6, 0x10000, URZ, 0xfc, !UPT ;  /* 0x0001000006067892 */ /* 0x000fe2000f8efc3f */
[----:B------:R-:W-:Y:S01]  /*1600*/  CS2R R88, SRZ ;  /* 0x0000000000587805 */ /* 0x000fe2000001ff00 */
[----:B------:R-:W-:Y:S01]  /*1610*/  UMOV UR12, UR8 ;  /* 0x00000008000c7c82 */ /* 0x000fe20008000000 */
[----:B------:R-:W-:Y:S01]  /*1620*/  CS2R R90, SRZ ;  /* 0x00000000005a7805 */ /* 0x000fe2000001ff00 */
[----:B------:R-:W-:Y:S01]  /*1630*/  ULEA UR7, UR5, UR6, 0x8 ;  /* 0x0000000605077291 */ /* 0x000fe2000f8e403f */
[----:B------:R-:W-:Y:S01]  /*1640*/  CS2R R92, SRZ ;  /* 0x00000000005c7805 */ /* 0x000fe2000001ff00 */
[----:B------:R-:W-:Y:S01]  /*1650*/  UIADD3 UR6, UR8, 0x200, URZ ;  /* 0x0000020008067890 */ /* 0x000fe2000fffe03f */
[----:B------:R-:W-:-:S02]  /*1660*/  CS2R R96, SRZ ;  /* 0x0000000000607805 */ /* 0x000fc4000001ff00 */
[----:B------:R-:W-:Y:S02]  /*1670*/  CS2R R94, SRZ ;  /* 0x00000000005e7805 */ /* 0x000fe4000001ff00 */
[----:B------:R-:W-:Y:S02]  /*1680*/  CS2R R98, SRZ ;  /* 0x0000000000627805 */ /* 0x000fe4000001ff00 */
[----:B------:R-:W-:Y:S01]  /*1690*/  CS2R R100, SRZ ;  /* 0x0000000000647805 */ /* 0x000fe2000001ff00 */
[----:B------:R-:W-:Y:S01]  /*16a0*/  UMOV UR14, UR7 ;  /* 0x00000007000e7c82 */ /* 0x000fe20008000000 */
[----:B------:R-:W-:Y:S01]  /*16b0*/  CS2R R102, SRZ ;  /* 0x0000000000667805 */ /* 0x000fe2000001ff00 */
[----:B------:R-:W-:Y:S01]  /*16c0*/  QGMMA.64x64x32.F32.E5M2.E5M2 R56, gdesc[UR12], RZ, !UPT ;  /* 0x00e000000c3879f3 */ /* 0x000fe2000c7038ff */
[----:B------:R-:W-:Y:S01]  /*16d0*/  UMOV UR12, UR6 ;  /* 0x00000006000c7c82 */ /* 0x000fe20008000000 */
[----:B------:R-:W-:Y:S01]  /*16e0*/  UMOV UR13, 0x80000020 ;  /* 0x80000020000d7882 */ /* 0x000fe20000000000 */
[----:B------:R-:W-:Y:S01]  /*16f0*/  UMOV UR6, 0x2 ;  /* 0x0000000200067882 */ /* 0x000fe20000000000 */
[----:B------:R-:W-:Y:S01]  /*1700*/  QGMMA.64x64x32.F32.E5M2.E5M2 R24, gdesc[UR12], RZ, !UPT ;  /* 0x00e000000c1879f3 */ /* 0x000fe2000c7038ff */
[----:B------:R-:W-:Y:S01]  /*1710*/  UIADD3 UR14, UR7, 0x2, URZ ;  /* 0x00000002070e7890 */ /* 0x000fe2000fffe03f */
[----:B------:R-:W-:Y:S01]  /*1720*/  CS2R R104, SRZ ;  /* 0x0000000000687805 */ /* 0x000fe2000001ff00 */
[----:B------:R-:W-:Y:S01]  /*1730*/  UIADD3 UR12, UR8, 0x2, URZ ;  /* 0x00000002080c7890 */ /* 0x000fe2000fffe03f */
[----:B------:R-:W-:Y:S01]  /*1740*/  CS2R R108, SRZ ;  /* 0x00000000006c7805 */ /* 0x000fe2000001ff00 */
[----:B------:R-:W-:Y:S01]  /*1750*/  ULDC UR7, c[0x0][0x50c] ;  /* 0x0001430000077ab9 */ /* 0x000fe20000000800 */
[----:B------:R-:W-:Y:S01]  /*1760*/  UIADD3 UR8, UR8, 0x202, URZ ;  /* 0x0000020208087890 */ /* 0x000fe2000fffe03f */
[----:B------:R-:W-:Y:S01]  /*1770*/  CS2R R106, SRZ ;  /* 0x00000000006a7805 */ /* 0x000fe2000001ff00 */
[----:B------:R-:W-:Y:S01]  /*1780*/  UISETP.NE.AND UP0, UPT, UR7, 0x2, UPT ;  /* 0x000000020700788c */ /* 0x000fe2000bf05270 */
[----:B------:R-:W-:Y:S01]  /*1790*/  CS2R R110, SRZ ;  /* 0x00000000006e7805 */ /* 0x000fe2000001ff00 */
[----:B------:R-:W-:Y:S01]  /*17a0*/  UMOV UR13, 0x80000020 ;  /* 0x80000020000d7882 */ /* 0x000fe20000000000 */
[----:B------:R-:W-:Y:S01]  /*17b0*/  UMOV UR15, 0x80000020 ;  /* 0x80000020000f7882 */ /* 0x000fe20000000000 */
[----:B------:R-:W-:Y:S01]  /*17c0*/  USEL UR7, URZ, 0x1, UP0 ;  /* 0x000000013f077887 */ /* 0x000fe20008000000 */
[----:B------:R-:W-:-:S02]  /*17d0*/  CS2R R112, SRZ ;  /* 0x0000000000707805 */ /* 0x000fc4000001ff00 */
[----:B------:R-:W-:Y:S02]  /*17e0*/  CS2R R114, SRZ ;  /* 0x0000000000727805 */ /* 0x000fe4000001ff00 */
[----:B------:R-:W-:Y:S02]  /*17f0*/  CS2R R116, SRZ ;  /* 0x0000000000747805 */ /* 0x000fe4000001ff00 */
[----:B------:R-:W-:Y:S02]  /*1800*/  CS2R R118, SRZ ;  /* 0x0000000000767805 */ /* 0x000fe4000001ff00 */
[----:B------:R-:W-:Y:S02]  /*1810*/  CS2R R120, SRZ ;  /* 0x0000000000787805 */ /* 0x000fe4000001ff00 */
[----:B------:R-:W-:Y:S02]  /*1820*/  ISETP.NE.AND P0, PT, RZ, UR7, PT ;  /* 0x00000007ff007c0c */ /* 0x000fe4000bf05270 */
        /* <DEDUP_REMOVED lines=10> */
[----:B------:R-:W-:Y:S02]  /*18d0*/  IMAD.MOV.U32 R143, RZ, RZ, RZ ;  /* 0x000000ffff8f7224 */ /* 0x000fe400078e00ff */
[----:B------:R-:W-:Y:S01]  /*18e0*/  IMAD.MOV.U32 R145, RZ, RZ, RZ ;  /* 0x000000ffff917224 */ /* 0x000fe200078e00ff */
[----:B------:R-:W-:Y:S01]  /*18f0*/  QGMMA.64x64x32.F32.E5M2.E5M2 R56, gdesc[UR12], R56 ;  /* 0x00e000000c3879f3 */ /* 0x000fe20008703838 */
[----:B------:R-:W-:Y:S01]  /*1900*/  UMOV UR12, UR8 ;  /* 0x00000008000c7c82 */ /* 0x000fe20008000000 */
[----:B------:R-:W-:-:S02]  /*1910*/  UMOV UR13, 0x80000020 ;  /* 0x80000020000d7882 */ /* 0x000fc40000000000 */
[----:B------:R-:W-:Y:S01]  /*1920*/  QGMMA.64x64x32.F32.E5M2.E5M2 R24, gdesc[UR12], R24, gsb0 ;  /* 0x00e000000c1879f3 */ /* 0x000fe20008003818 */
[----:B------:R-:W-:Y:S05]  /*1930*/  @!P0 BRA `(.L_x_18) ;  /* 0x0000000400088947 */ /* 0x000fea0003800000 */
[----:B------:R-:W-:Y:S02]  /*1940*/  WARPGROUP.DEPBAR.LE gsb0, 0x0 ;  /* 0x00008000000079c5 */ /* 0x000fe40000010000 */
[----:B------:R-:W-:-:S01]  /*1950*/  FADD R145, RZ, R56 ;  /* 0x00000038ff917221 */ /* 0x000fc20000000000 */
[----:B------:R-:W-:Y:S01]  /*1960*/  FADD R140, RZ, R57 ;  /* 0x00000039ff8c7221 */ /* 0x000fe20000000000 */
        /* <DEDUP_REMOVED lines=62> */
[----:B------:R-:W-:-:S06]  /*1d50*/  UMOV UR6, URZ ;  /* 0x0000003f00067c82 */ /* 0x000fcc0008000000 */
.L_x_18:
[----:B------:R-:W-:-:S04]  /*1d60*/  UIADD3 UR18, UR5, 0x1, URZ ;  /* 0x0000000105127890 */ /* 0x000fc8000fffe03f */
[----:B------:R-:W-:-:S04]  /*1d70*/  UISETP.NE.AND UP0, UPT, UR18, 0x3, UPT ;  /* 0x000000031200788c */ /* 0x000fc8000bf05270 */
[----:B------:R-:W-:Y:S02]  /*1d80*/  USEL UR8, URZ, 0x1, UP0 ;  /* 0x000000013f087887 */ /* 0x000fe40008000000 */
[----:B------:R-:W-:Y:S02]  /*1d90*/  USEL UR18, UR18, URZ, UP0 ;  /* 0x0000003f12127287 */ /* 0x000fe40008000000 */
[----:B------:R-:W-:-:S06]  /*1da0*/  ULOP3.LUT UR8, UR4, UR8, URZ, 0x3c, !UPT ;  /* 0x0000000804087292 */ /* 0x000fcc000f8e3c3f */
[----:B------:R-:W-:Y:S01]  /*1db0*/  IMAD.U32 R13, RZ, RZ, UR8 ;  /* 0x00000008ff0d7e24 */ /* 0x000fe2000f8e00ff */
[----:B------:R-:W-:-:S06]  /*1dc0*/  UMOV UR8, 0x1 ;  /* 0x0000000100087882 */ /* 0x000fcc0000000000 */
.L_x_13:
[----:B------:R-:W-:-:S04]  /*1dd0*/  UISETP.LT.AND UP0, UPT, UR9, 0x1, UPT ;  /* 0x000000010900788c */ /* 0x000fc8000bf01270 */
[----:B------:R-:W-:-:S04]  /*1de0*/  USEL UR12, UR9, 0x1, UP0 ;  /* 0x00000001090c7887 */ /* 0x000fc80008000000 */
[----:B------:R-:W-:-:S04]  /*1df0*/  UIADD3 UR12, UR9, -UR12, URZ ;  /* 0x8000000c090c7290 */ /* 0x000fc8000fffe03f */
[----:B------:R-:W-:-:S06]  /*1e00*/  UISETP.GE.AND UP0, UPT, UR12, 0x1, UPT ;  /* 0x000000010c00788c */ /* 0x000fcc000bf06270 */
[----:B------:R-:W-:-:S13]  /*1e10*/  PLOP3.LUT P0, PT, PT, PT, UP0, 0x80, 0x0 ;  /* 0x000000000000781c */ /* 0x000fda0003f0f008 */
[----:B------:R-:W-:Y:S05]  /*1e20*/  @!P0 BRA `(.L_x_19) ;  /* 0x00000008002c8947 */ /* 0x000fea0003800000 */
[----:B01----:R-:W-:Y:S01]  /*1e30*/  IMAD.U32 R10, RZ, RZ, UR12 ;  /* 0x0000000cff0a7e24 */ /* 0x003fe2000f8e00ff */
[----:B------:R-:W-:Y:S01]  /*1e40*/  UMOV UR19, UR5 ;  /* 0x0000000500137c82 */ /* 0x000fe20008000000 */
[----:B------:R-:W-:-:S05]  /*1e50*/  ULDC UR21, c[0x0][0x50c] ;  /* 0x0001430000157ab9 */ /* 0x000fca0000000800 */
.L_x_27:
[----:B------:R-:W-:-:S13]  /*1e60*/  ISETP.NE.AND P1, PT, R142, 0x3, PT ;  /* 0x000000038e00780c */ /* 0x000fda0003f25270 */
[----:B01----:R-:W-:Y:S05]  /*1e70*/  @!P1 BRA `(.L_x_20) ;  /* 0x0000000000049947 */ /* 0x003fea0003800000 */
[----:B------:R-:W-:Y:S01]  /*1e80*/  BPT.TRAP 0x1 ;  /* 0x000000040000795c */ /* 0x000fe20000300000 */
.L_x_20:
[----:B------:R-:W0:Y:S01]  /*1e90*/  S2UR UR12, SR_CgaCtaId ;  /* 0x00000000000c79c3 */ /* 0x000e220000008800 */
[----:B------:R-:W-:Y:S01]  /*1ea0*/  UMOV UR10, 0x400 ;  /* 0x00000400000a7882 */ /* 0x000fe20000000000 */
[----:B------:R-:W-:Y:S01]  /*1eb0*/  SHF.L.U32 R11, R13, 0x1f, RZ ;  /* 0x0000001f0d0b7819 */ /* 0x000fe200000006ff */
[----:B0-----:R-:W-:-:S04]  /*1ec0*/  ULEA UR10, UR12, UR10, 0x18 ;  /* 0x0000000a0c0a7291 */ /* 0x001fc8000f8ec03f */
[----:B------:R-:W-:-:S09]  /*1ed0*/  ULEA UR12, UR18, UR10, 0x3 ;  /* 0x0000000a120c7291 */ /* 0x000fd2000f8e183f */
[----:B------:R0:W1:Y:S01]  /*1ee0*/  SYNCS.PHASECHK.TRANS64.TRYWAIT P0, [UR12], R11 ;  /* 0x0000000bff0075a7 */ /* 0x000062000800014c */
[----:B------:R-:W-:Y:S05]  /*1ef0*/  @!P1 BRA `(.L_x_21) ;  /* 0x0000000000049947 */ /* 0x000fea0003800000 */
[----:B------:R-:W-:Y:S01]  /*1f00*/  BPT.TRAP 0x1 ;  /* 0x000000040000795c */ /* 0x000fe20000300000 */
.L_x_21:
[----:B-1----:R-:W-:Y:S05]  /*1f10*/  @P0 BRA `(.L_x_22) ;  /* 0x0000000000080947 */ /* 0x002fea0003800000 */
[----:B------:R-:W1:Y:S02]  /*1f20*/  SYNCS.PHASECHK.TRANS64.TRYWAIT P0, [UR12], R11 ;  /* 0x0000000bff0075a7 */ /* 0x000e64000800014c */
[----:B-1----:R-:W-:Y:S05]  /*1f30*/  @!P0 BRA `(.L_x_23) ;  /* 0x0000007400248947 */ /* 0x002fea0003800000 */
.L_x_22:
[----:B------:R-:W-:Y:S01]  /*1f40*/  UIADD3 UR12, UR10, 0xc100, URZ ;  /* 0x0000c1000a0c7890 */ /* 0x000fe2000fffe03f */
[----:B------:R-:W-:Y:S01]  /*1f50*/  WARPGROUP.ARRIVE ;  /* 0x00000000000079c5 */ /* 0x000fe20000000000 */
[----:B------:R-:W-:Y:S02]  /*1f60*/  UISETP.NE.AND UP0, UPT, UR7, URZ, UPT ;  /* 0x0000003f0700728c */ /* 0x000fe4000bf05270 */
[----:B------:R-:W-:Y:S02]  /*1f70*/  USHF.R.U32.HI UR12, URZ, 0x4, UR12 ;  /* 0x000000043f0c7899 */ /* 0x000fe4000801160c */
[----:B------:R-:W-:Y:S02]  /*1f80*/  USEL UR8, UR8, URZ, !UP0 ;  /* 0x0000003f08087287 */ /* 0x000fe4000c000000 */
[----:B------:R-:W-:Y:S02]  /*1f90*/  ULOP3.LUT UR12, UR12, 0x3fff, URZ, 0xc0, !UPT ;  /* 0x00003fff0c0c7892 */ /* 0x000fe4000f8ec03f */
[----:B------:R-:W-:-:S02]  /*1fa0*/  ULOP3.LUT UR7, UR11, 0x10000, URZ, 0xfc, !UPT ;  /* 0x000100000b077892 */ /* 0x000fc4000f8efc3f */
[----:B------:R-:W-:Y:S02]  /*1fb0*/  ULOP3.LUT UR12, UR12, 0x10000, URZ, 0xfc, !UPT ;  /* 0x000100000c0c7892 */ /* 0x000fe4000f8efc3f */
[----:B------:R-:W-:Y:S02]  /*1fc0*/  UISETP.NE.U32.AND UP0, UPT, UR8, URZ, UPT ;  /* 0x0000003f0800728c */ /* 0x000fe4000bf05070 */
[----:B------:R-:W-:Y:S02]  /*1fd0*/  ULEA UR8, UR18, UR7, 0xa ;  /* 0x0000000712087291 */ /* 0x000fe4000f8e503f */
[----:B------:R-:W-:Y:S02]  /*1fe0*/  ULEA UR7, UR18, UR12, 0x8 ;  /* 0x0000000c12077291 */ /* 0x000fe4000f8e403f */
[----:B------:R-:W-:Y:S01]  /*1ff0*/  UIADD3 UR20, UR8, 0x200, URZ ;  /* 0x0000020008147890 */ /* 0x000fe2000fffe03f */
[----:B------:R-:W-:Y:S02]  /*2000*/  UMOV UR13, 0x80000020 ;  /* 0x80000020000d7882 */ /* 0x000fe40000000000 */
[----:B------:R-:W-:Y:S01]  /*2010*/  UMOV UR12, UR8 ;  /* 0x00000008000c7c82 */ /* 0x000fe20008000000 */
[----:B------:R-:W-:Y:S01]  /*2020*/  UMOV UR15, 0x80000020 ;  /* 0x80000020000f7882 */ /* 0x000fe20000000000 */
[----:B------:R-:W-:Y:S01]  /*2030*/  UMOV UR14, UR7 ;  /* 0x00000007000e7c82 */ /* 0x000fe20008000000 */
[----:B------:R-:W-:Y:S01]  /*2040*/  UIADD3 UR6, UR6, 0x2, URZ ;  /* 0x0000000206067890 */ /* 0x000fe2000fffe03f */
[----:B------:R-:W-:Y:S01]  /*2050*/  QGMMA.64x64x32.F32.E5M2.E5M2 R56, gdesc[UR12], R56, UP0 ;  /* 0x00e000000c3879f3 */ /* 0x000fe2000bf03838 */
[----:B------:R-:W-:Y:S01]  /*2060*/  UMOV UR12, UR20 ;  /* 0x00000014000c7c82 */ /* 0x000fe20008000000 */
[----:B------:R-:W-:-:S02]  /*2070*/  UMOV UR13, 0x80000020 ;  /* 0x80000020000d7882 */ /* 0x000fc40000000000 */
[----:B------:R-:W-:Y:S01]  /*2080*/  QGMMA.64x64x32.F32.E5M2.E5M2 R24, gdesc[UR12], R24, UP0 ;  /* 0x00e000000c1879f3 */ /* 0x000fe2000bf03818 */
[----:B------:R-:W-:Y:S02]  /*2090*/  UIADD3 UR12, UR8, 0x2, URZ ;  /* 0x00000002080c7890 */ /* 0x000fe4000fffe03f */
[----:B------:R-:W-:Y:S02]  /*20a0*/  UIADD3 UR14, UR7, 0x2, URZ ;  /* 0x00000002070e7890 */ /* 0x000fe4000fffe03f */
[----:B------:R-:W-:Y:S01]  /*20b0*/  UIADD3 UR8, UR8, 0x202, URZ ;  /* 0x0000020208087890 */ /* 0x000fe2000fffe03f */
[----:B------:R-:W-:Y:S01]  /*20c0*/  UMOV UR13, 0x80000020 ;  /* 0x80000020000d7882 */ /* 0x000fe20000000000 */
[----:B------:R-:W-:Y:S01]  /*20d0*/  UMOV UR15, 0x80000020 ;  /* 0x80000020000f7882 */ /* 0x000fe20000000000 */
[----:B------:R-:W-:-:S04]  /*20e0*/  UISETP.NE.AND UP0, UPT, UR6, UR21, UPT ;  /* 0x000000150600728c */ /* 0x000fc8000bf05270 */
[----:B------:R-:W-:-:S06]  /*20f0*/  USEL UR7, URZ, 0x1, UP0 ;  /* 0x000000013f077887 */ /* 0x000fcc0008000000 */
[----:B------:R-:W-:Y:S01]  /*2100*/  ISETP.NE.AND P0, PT, RZ, UR7, PT ;  /* 0x00000007ff007c0c */ /* 0x000fe2000bf05270 */
[----:B------:R-:W-:Y:S01]  /*2110*/  QGMMA.64x64x32.F32.E5M2.E5M2 R56, gdesc[UR12], R56 ;  /* 0x00e000000c3879f3 */ /* 0x000fe20008703838 */
[----:B------:R-:W-:Y:S01]  /*2120*/  UMOV UR12, UR8 ;  /* 0x00000008000c7c82 */ /* 0x000fe20008000000 */
[----:B------:R-:W-:Y:S02]  /*2130*/  UMOV UR13, 0x80000020 ;  /* 0x80000020000d7882 */ /* 0x000fe40000000000 */
[----:B------:R-:W-:Y:S03]  /*2140*/  QGMMA.64x64x32.F32.E5M2.E5M2 R24, gdesc[UR12], R24, gsb0 ;  /* 0x00e000000c1879f3 */ /* 0x000fe60008003818 */
[----:B------:R-:W-:-:S05]  /*2150*/  WARPGROUP.DEPBAR.LE gsb0, 0x1 ;  /* 0x00008000000079c5 */ /* 0x000fca0000010100 */
[----:B------:R-:W-:Y:S05]  /*2160*/  @!P0 BRA `(.L_x_24) ;  /* 0x0000000400088947 */ /* 0x000fea0003800000 */
[----:B------:R-:W-:Y:S02]  /*2170*/  WARPGROUP.DEPBAR.LE gsb0, 0x0 ;  /* 0x00008000000079c5 */ /* 0x000fe40000010000 */
[----:B------:R-:W-:-:S01]  /*2180*/  FADD R145, R56, R145 ;  /* 0x0000009138917221 */ /* 0x000fc20000000000 */
[----:B------:R-:W-:Y:S01]  /*2190*/  FADD R140, R57, R140 ;  /* 0x0000008c398c7221 */ /* 0x000fe20000000000 */
        /* <DEDUP_REMOVED lines=62> */
[----:B------:R-:W-:-:S06]  /*2580*/  UMOV UR6, URZ ;  /* 0x0000003f00067c82 */ /* 0x000fcc0008000000 */
.L_x_24:
[----:B------:R-:W-:Y:S05]  /*2590*/  @!P1 BRA `(.L_x_25) ;  /* 0x0000000000049947 */ /* 0x000fea0003800000 */
[----:B------:R-:W-:Y:S01]  /*25a0*/  BPT.TRAP 0x1 ;  /* 0x000000040000795c */ /* 0x000fe20000300000 */
.L_x_25:
[----:B------:R-:W-:Y:S01]  /*25b0*/  ULEA UR8, UR19, UR10, 0x3 ;  /* 0x0000000a13087291 */ /* 0x000fe2000f8e183f */
[----:B------:R-:W-:-:S03]  /*25c0*/  ISETP.GT.U32.AND P0, PT, R4, 0x1, PT ;  /* 0x000000010400780c */ /* 0x000fc60003f04070 */
[----:B------:R-:W-:-:S04]  /*25d0*/  UIADD3 UR8, UR8, 0x18, URZ ;  /* 0x0000001808087890 */ /* 0x000fc8000fffe03f */
[----:B------:R-:W-:-:S09]  /*25e0*/  UPRMT UR8, URZ, 0x654, UR8 ;  /* 0x000006543f087896 */ /* 0x000fd20008000008 */
[----:B------:R-:W-:Y:S01]  /*25f0*/  SYNCS.ARRIVE.TRANS64.RED.A1T0 RZ, [UR8], RZ ;  /* 0x000000ffffff79a7 */ /* 0x000fe20008100408 */
[----:B------:R-:W-:Y:S05]  /*2600*/  @P0 BRA `(.L_x_26) ;  /* 0x0000000000040947 */ /* 0x000fea0003800000 */
[----:B------:R-:W-:Y:S01]  /*2610*/  BPT.TRAP 0x1 ;  /* 0x000000040000795c */ /* 0x000fe20000300000 */
.L_x_26:
[----:B------:R-:W-:Y:S01]  /*2620*/  UIADD3 UR18, UR18, 0x1, URZ ;  /* 0x0000000112127890 */ /* 0x000fe2000fffe03f */
[C---:B------:R-:W-:Y:S01]  /*2630*/  ISETP.GT.AND P0, PT, R10.reuse, 0x1, PT ;  /* 0x000000010a00780c */ /* 0x040fe20003f04270 */
[----:B------:R-:W-:Y:S01]  /*2640*/  UIADD3 UR19, UR19, 0x1, URZ ;  /* 0x0000000113137890 */ /* 0x000fe2000fffe03f */
[----:B------:R-:W-:Y:S01]  /*2650*/  VIADD R10, R10, 0xffffffff ;  /* 0xffffffff0a0a7836 */ /* 0x000fe20000000000 */
[----:B------:R-:W-:Y:S02]  /*2660*/  UISETP.NE.AND UP0, UPT, UR18, 0x3, UPT ;  /* 0x000000031200788c */ /* 0x000fe4000bf05270 */
[----:B------:R-:W-:Y:S02]  /*2670*/  UISETP.NE.AND UP1, UPT, UR19, 0x3, UPT ;  /* 0x000000031300788c */ /* 0x000fe4000bf25270 */
[----:B------:R-:W-:Y:S02]  /*2680*/  USEL UR8, URZ, 0x1, UP0 ;  /* 0x000000013f087887 */ /* 0x000fe40008000000 */
[----:B------:R-:W-:-:S02]  /*2690*/  USEL UR18, UR18, URZ, UP0 ;  /* 0x0000003f12127287 */ /* 0x000fc40008000000 */
[----:B------:R-:W-:Y:S02]  /*26a0*/  USEL UR19, UR19, URZ, UP1 ;  /* 0x0000003f13137287 */ /* 0x000fe40008800000 */
[----:B------:R-:W-:Y:S01]  /*26b0*/  LOP3.LUT R13, R13, UR8, RZ, 0x3c, !PT ;  /* 0x000000080d0d7c12 */ /* 0x000fe2000f8e3cff */
[----:B------:R-:W-:Y:S01]  /*26c0*/  UMOV UR8, 0x1 ;  /* 0x0000000100087882 */ /* 0x000fe20000000000 */
[----:B------:R-:W-:Y:S08]  /*26d0*/  @P0 BRA `(.L_x_27) ;  /* 0xfffffff400e00947 */ /* 0x000ff0000383ffff */
.L_x_19:
[----:B------:R-:W-:Y:S01]  /*26e0*/  UISETP.NE.AND UP0, UPT, UR6, URZ, UPT ;  /* 0x0000003f0600728c */ /* 0x000fe2000bf05270 */
[----:B01----:R-:W0:Y:S03]  /*26f0*/  LDC R10, c[0x0][0x28c] ;  /* 0x0000a300ff0a7b82 */ /* 0x003e260000000800 */
[----:B------:R-:W-:-:S06]  /*2700*/  USEL UR6, URZ, 0x1, !UP0 ;  /* 0x000000013f067887 */ /* 0x000fcc000c000000 */
[----:B------:R-:W-:Y:S02]  /*2710*/  ISETP.NE.AND P0, PT, RZ, UR6, PT ;  /* 0x00000006ff007c0c */ /* 0x000fe4000bf05270 */
[----:B0-----:R-:W-:-:S11]  /*2720*/  ISETP.GE.AND P1, PT, R10, 0x1, PT ;  /* 0x000000010a00780c */ /* 0x001fd60003f26270 */
[----:B------:R-:W-:Y:S05]  /*2730*/  @!P0 BRA `(.L_x_28) ;  /* 0x0000000400048947 */ /* 0x000fea0003800000 */
[----:B------:R-:W-:Y:S02]  /*2740*/  WARPGROUP.DEPBAR.LE gsb0, 0x0 ;  /* 0x00008000000079c5 */ /* 0x000fe40000010000 */
[----:B------:R-:W-:Y:S01]  /*2750*/  FADD R145, R56, R145 ;  /* 0x0000009138917221 */ /* 0x000fe20000000000 */
        /* <DEDUP_REMOVED lines=62> */
[----:B------:R-:W-:-:S07]  /*2b40*/  FADD R18, R18, R55 ;  /* 0x0000003712127221 */ /* 0x000fce0000000000 */
.L_x_28:
[----:B------:R-:W-:Y:S02]  /*2b50*/  WARPGROUP.DEPBAR.LE gsb0, 0x0 ;  /* 0x00008000000079c5 */ /* 0x000fe40000010000 */
[----:B------:R-:W-:Y:S05]  /*2b60*/  @!P1 BRA `(.L_x_29) ;  /* 0x0000000000409947 */ /* 0x000fea0003800000 */
[----:B------:R-:W-:-:S13]  /*2b70*/  ISETP.NE.AND P0, PT, R142, 0x3, PT ;  /* 0x000000038e00780c */ /* 0x000fda0003f05270 */
[----:B------:R-:W-:Y:S05]  /*2b80*/  @!P0 BRA `(.L_x_30) ;  /* 0x0000000000048947 */ /* 0x000fea0003800000 */
[----:B------:R-:W-:Y:S01]  /*2b90*/  BPT.TRAP 0x1 ;  /* 0x000000040000795c */ /* 0x000fe20000300000 */
.L_x_30:
[----:B------:R-:W-:Y:S01]  /*2ba0*/  UISETP.LT.AND UP0, UPT, UR9, 0x1, UPT ;  /* 0x000000010900788c */ /* 0x000fe2000bf01270 */
[----:B------:R-:W-:-:S03]  /*2bb0*/  ISETP.GT.U32.AND P0, PT, R4, 0x1, PT ;  /* 0x000000010400780c */ /* 0x000fc60003f04070 */
[----:B------:R-:W-:-:S04]  /*2bc0*/  USEL UR8, UR9, 0x1, UP0 ;  /* 0x0000000109087887 */ /* 0x000fc80008000000 */
[----:B------:R-:W-:-:S04]  /*2bd0*/  UIADD3 UR8, UR5, UR9, -UR8 ;  /* 0x0000000905087290 */ /* 0x000fc8000fffe808 */
[----:B------:R-:W-:-:S04]  /*2be0*/  UIMAD.WIDE.U32 UR6, UR8, -0x55555555, URZ ;  /* 0xaaaaaaab080678a5 */ /* 0x000fc8000f8e003f */
[----:B------:R-:W-:-:S04]  /*2bf0*/  USHF.R.U32.HI UR6, URZ, 0x1, UR7 ;  /* 0x000000013f067899 */ /* 0x000fc80008011607 */
[----:B------:R-:W-:-:S04]  /*2c00*/  UIMAD UR8, UR6, -0x3, UR8 ;  /* 0xfffffffd060878a4 */ /* 0x000fc8000f8e0208 */
[----:B------:R-:W-:-:S04]  /*2c10*/  ULEA UR8, UR8, UR10, 0x3 ;  /* 0x0000000a08087291 */ /* 0x000fc8000f8e183f */
[----:B------:R-:W-:-:S04]  /*2c20*/  UIADD3 UR8, UR8, 0x18, URZ ;  /* 0x0000001808087890 */ /* 0x000fc8000fffe03f */
[----:B------:R-:W-:-:S09]  /*2c30*/  UPRMT UR8, URZ, 0x654, UR8 ;  /* 0x000006543f087896 */ /* 0x000fd20008000008 */
[----:B------:R-:W-:Y:S01]  /*2c40*/  SYNCS.ARRIVE.TRANS64.RED.A1T0 RZ, [UR8], RZ ;  /* 0x000000ffffff79a7 */ /* 0x000fe20008100408 */
[----:B------:R-:W-:Y:S05]  /*2c50*/  @P0 BRA `(.L_x_29) ;  /* 0x0000000000040947 */ /* 0x000fea0003800000 */
[----:B------:R-:W-:Y:S01]  /*2c60*/  BPT.TRAP 0x1 ;  /* 0x000000040000795c */ /* 0x000fe20000300000 */
.L_x_29:
[----:B------:R-:W0:Y:S01]  /*2c70*/  LDC R14, c[0x0][0x288] ;  /* 0x0000a200ff0e7b82 */ /* 0x000e220000000800 */
[----:B------:R-:W-:Y:S01]  /*2c80*/  IMAD.SHL.U32 R33, R7, 0x40, RZ ;  /* 0x0000004007217824 */ /* 0x000fe200078e00ff */
[--C-:B------:R-:W-:Y:S01]  /*2c90*/  SHF.R.U32.HI R10, RZ, 0x2, R0.reuse ;  /* 0x00000002ff0a7819 */ /* 0x100fe20000011600 */
[----:B------:R-:W-:Y:S01]  /*2ca0*/  UIADD3 UR5, UR9, UR5, URZ ;  /* 0x0000000509057290 */ /* 0x000fe2000fffe03f */
[----:B------:R-:W-:Y:S01]  /*2cb0*/  LOP3.LUT R12, R0, 0x60, RZ, 0xc0, !PT ;  /* 0x00000060000c7812 */ /* 0x000fe200078ec0ff */
[----:B------:R-:W-:Y:S01]  /*2cc0*/  IMAD.SHL.U32 R34, R6, 0x100, RZ ;  /* 0x0000010006227824 */ /* 0x000fe200078e00ff */
[----:B------:R-:W-:Y:S01]  /*2cd0*/  SHF.R.U32.HI R13, RZ, 0x7, R0 ;  /* 0x00000007ff0d7819 */ /* 0x000fe20000011600 */
[----:B------:R-:W-:Y:S01]  /*2ce0*/  UISETP.GT.U32.AND UP0, UPT, UR5, 0x2, UPT ;  /* 0x000000020500788c */ /* 0x000fe2000bf04070 */
[----:B------:R-:W-:Y:S01]  /*2cf0*/  LOP3.LUT R11, R10, 0x7, RZ, 0xc0, !PT ;  /* 0x000000070a0b7812 */ /* 0x000fe200078ec0ff */
[C---:B------:R-:W-:Y:S01]  /*2d00*/  IMAD.SHL.U32 R26, R0.reuse, 0x2, RZ ;  /* 0x00000002001a7824 */ /* 0x040fe200078e00ff */
[----:B------:R-:W-:Y:S01]  /*2d10*/  SHF.R.U32.HI R12, RZ, 0x1, R12 ;  /* 0x00000001ff0c7819 */ /* 0x000fe2000001160c */
[----:B------:R-:W-:Y:S01]  /*2d20*/  ULDC UR12, c[0x0][0x284] ;  /* 0x0000a100000c7ab9 */ /* 0x000fe20000000800 */
[----:B------:R-:W-:Y:S01]  /*2d30*/  LOP3.LUT R10, R13, 0x1, RZ, 0xc0, !PT ;  /* 0x000000010d0a7812 */ /* 0x000fe200078ec0ff */
[----:B------:R-:W-:Y:S01]  /*2d40*/  UISETP.LT.U32.AND UP0, UPT, UR9, 0x3, UP0 ;  /* 0x000000030900788c */ /* 0x000fe20008701070 */
[----:B------:R-:W-:Y:S01]  /*2d50*/  IADD3 R15, RZ, -R12, -R11 ;  /* 0x8000000cff0f7210 */ /* 0x000fe20007ffe80b */
[----:B------:R-:W-:Y:S01]  /*2d60*/  UISETP.GE.U32.AND UP1, UPT, UR9, 0x3, UPT ;  /* 0x000000030900788c */ /* 0x000fe2000bf26070 */
[----:B------:R-:W-:Y:S01]  /*2d70*/  LOP3.LUT R13, R0, 0x3, RZ, 0xc0, !PT ;  /* 0x00000003000d7812 */ /* 0x000fe200078ec0ff */
[C---:B------:R-:W-:Y:S01]  /*2d80*/  IMAD.SHL.U32 R24, R10.reuse, 0x40, RZ ;  /* 0x000000400a187824 */ /* 0x040fe200078e00ff */
[----:B------:R-:W-:Y:S01]  /*2d90*/  SHF.R.S32.HI R29, RZ, 0x1f, R5 ;  /* 0x0000001fff1d7819 */ /* 0x000fe20000011405 */
[----:B------:R-:W-:Y:S01]  /*2da0*/  UIMAD.WIDE.U32 UR6, UR5, -0x55555555, URZ ;  /* 0xaaaaaaab050678a5 */ /* 0x000fe2000f8e003f */
[C---:B------:R-:W-:Y:S01]  /*2db0*/  LOP3.LUT R26, R33.reuse, 0x6, R26, 0xf8, !PT ;  /* 0x00000006211a7812 */ /* 0x040fe200078ef81a */
[----:B------:R-:W-:Y:S01]  /*2dc0*/  USEL UR8, URZ, 0x1, !UP0 ;  /* 0x000000013f087887 */ /* 0x000fe2000c000000 */
[----:B------:R-:W-:Y:S01]  /*2dd0*/  IMAD R15, R10, -0x40, R15 ;  /* 0xffffffc00a0f7824 */ /* 0x000fe200078e020f */
[----:B------:R-:W-:Y:S01]  /*2de0*/  ULDC.64 UR10, c[0x0][0x5d0] ;  /* 0x00017400000a7ab9 */ /* 0x000fe20000000a00 */
[----:B0-----:R-:W-:Y:S01]  /*2df0*/  ISETP.GE.AND P0, PT, R33, R14, PT ;  /* 0x0000000e2100720c */ /* 0x001fe20003f06270 */
[----:B------:R-:W-:Y:S01]  /*2e00*/  IMAD R10, R13, -0x2, R14 ;  /* 0xfffffffe0d0a7824 */ /* 0x000fe200078e020e */
[----:B------:R-:W-:Y:S01]  /*2e10*/  SHF.R.S32.HI R27, RZ, 0x1f, R26 ;  /* 0x0000001fff1b7819 */ /* 0x000fe2000001141a */
[----:B------:R-:W-:Y:S01]  /*2e20*/  IMAD R14, R29, UR10, RZ ;  /* 0x0000000a1d0e7c24 */ /* 0x000fe2000f8e02ff */
[----:B------:R-:W-:Y:S01]  /*2e30*/  ISETP.GE.OR P0, PT, R34, UR12, P0 ;  /* 0x0000000c22007c0c */ /* 0x000fe20008706670 */
[----:B------:R-:W-:Y:S01]  /*2e40*/  USHF.R.U32.HI UR6, URZ, 0x1, UR7 ;  /* 0x000000013f067899 */ /* 0x000fe20008011607 */
[----:B------:R-:W-:Y:S01]  /*2e50*/  LOP3.LUT R35, R24, 0x40, R11, 0xe2, !PT ;  /* 0x0000004018237812 */ /* 0x000fe200078ee20b */
[----:B------:R-:W-:Y:S01]  /*2e60*/  ULOP3.LUT UR4, UR4, UR8, URZ, 0x3c, !UPT ;  /* 0x0000000804047292 */ /* 0x000fe2000f8e3c3f */
[----:B------:R-:W-:Y:S01]  /*2e70*/  IMAD.WIDE R24, R6, 0x100, RZ ;  /* 0x0000010006187825 */ /* 0x000fe200078e02ff */
[----:B------:R-:W-:Y:S01]  /*2e80*/  UIMAD UR5, UR6, -0x3, UR5 ;  /* 0xfffffffd060578a4 */ /* 0x000fe2000f8e0205 */
[----:B------:R-:W-:Y:S01]  /*2e90*/  IADD3 R34, -R34, UR12, R15 ;  /* 0x0000000c22227c10 */ /* 0x000fe2000fffe10f */
[----:B------:R-:W-:Y:S01]  /*2ea0*/  @UP1 ULOP3.LUT UR4, UR4, 0x1, UR6, 0x78, !UPT ;  /* 0x0000000104041892 */ /* 0x000fe2000f8e7806 */
[C---:B------:R-:W-:Y:S01]  /*2eb0*/  IMAD R11, R5.reuse, UR11, R14 ;  /* 0x0000000b050b7c24 */ /* 0x040fe2000f8e020e */
[----:B------:R-:W-:Y:S01]  /*2ec0*/  LOP3.LUT R35, R24, R35, R12, 0xfe, !PT ;  /* 0x0000002318237212 */ /* 0x000fe200078efe0c */
[----:B------:R-:W-:-:S04]  /*2ed0*/  IMAD.WIDE.U32 R6, R5, UR10, R26 ;  /* 0x0000000a05067c25 */ /* 0x000fc8000f8e001a */
[----:B------:R-:W-:Y:S02]  /*2ee0*/  IMAD.IADD R7, R7, 0x1, R11 ;  /* 0x0000000107077824 */ /* 0x000fe400078e020b */
[----:B------:R-:W-:Y:S02]  /*2ef0*/  IMAD.IADD R33, R10, 0x1, -R33 ;  /* 0x000000010a217824 */ /* 0x000fe400078e0a21 */
[----:B------:R-:W-:Y:S01]  /*2f00*/  IMAD.MOV.U32 R32, RZ, RZ, -0x1 ;  /* 0xffffffffff207424 */ /* 0x000fe200078e00ff */
[----:B------:R-:W-:Y:S06]  /*2f10*/  @P0 BRA `(.L_x_31) ;  /* 0x0000004800040947 */ /* 0x000fec0003800000 */
[----:B------:R-:W0:Y:S01]  /*2f20*/  LDC.64 R30, c[0x0][0x5c8] ;  /* 0x00017200ff1e7b82 */ /* 0x000e220000000a00 */
[----:B------:R-:W-:Y:S01]  /*2f30*/  ULDC.64 UR6, c[0x0][0x5c0] ;  /* 0x0001700000067ab9 */ /* 0x000fe20000000a00 */
[----:B------:R-:W-:Y:S01]  /*2f40*/  BSSY B0, `(.L_x_31) ;  /* 0x000047e000007945 */ /* 0x000fe20003800000 */
[-C--:B0-----:R-:W-:Y:S02]  /*2f50*/  IMAD R10, R25, R30.reuse, RZ ;  /* 0x0000001e190a7224 */ /* 0x081fe400078e02ff */
[----:B------:R-:W-:-:S04]  /*2f60*/  IMAD.WIDE.U32 R6, R35, R30, R6 ;  /* 0x0000001e23067225 */ /* 0x000fc800078e0006 */
[----:B------:R-:W-:Y:S01]  /*2f70*/  IMAD R13, R35, R31, R10 ;  /* 0x0000001f230d7224 */ /* 0x000fe200078e020a */
[----:B------:R-:W-:Y:S01]  /*2f80*/  IADD3 R14, P4, R6, UR6, RZ ;  /* 0x00000006060e7c10 */ /* 0x000fe2000ff9e0ff */
[C---:B------:R-:W-:Y:S01]  /*2f90*/  IMAD.SHL.U32 R11, R30.reuse, 0x80, RZ ;  /* 0x000000801e0b7824 */ /* 0x040fe200078e00ff */
[C---:B------:R-:W-:Y:S01]  /*2fa0*/  LEA R28, P2, R30.reuse, R6, 0x3 ;  /* 0x000000061e1c7211 */ /* 0x040fe200078418ff */
[----:B------:R-:W-:Y:S01]  /*2fb0*/  IMAD.IADD R36, R7, 0x1, R13 ;  /* 0x0000000107247824 */ /* 0x000fe200078e020d */
[----:B------:R-:W-:Y:S02]  /*2fc0*/  SHF.L.U64.HI R7, R30, 0x7, R31 ;  /* 0x000000071e077819 */ /* 0x000fe4000001021f */
[----:B------:R-:W-:Y:S02]  /*2fd0*/  IADD3 R10, P1, P0, R6, UR6, R11 ;  /* 0x00000006060a7c10 */ /* 0x000fe4000f83e00b */
[----:B------:R-:W-:Y:S02]  /*2fe0*/  IADD3.X R15, R36, UR7, RZ, P4, !PT ;  /* 0x00000007240f7c10 */ /* 0x000fe4000a7fe4ff */
[----:B---3-5:R-:W-:-:S02]  /*2ff0*/  FSETP.NEU.AND P4, PT, R9, RZ, PT ;  /* 0x000000ff0900720b */ /* 0x028fc40003f8d000 */
[----:B------:R-:W-:Y:S02]  /*3000*/  LEA.HI.X R30, R30, R36, R31, 0x3, P2 ;  /* 0x000000241e1e7211 */ /* 0x000fe400010f1c1f */
[C---:B------:R-:W-:Y:S02]  /*3010*/  IADD3 R12, P2, R28.reuse, UR6, RZ ;  /* 0x000000061c0c7c10 */ /* 0x040fe4000ff5e0ff */
[----:B------:R-:W-:Y:S02]  /*3020*/  IADD3 R6, P5, P6, R28, UR6, R11 ;  /* 0x000000061c067c10 */ /* 0x000fe4000febe00b */
[--C-:B------:R-:W-:Y:S02]  /*3030*/  IADD3.X R11, R36, UR7, R7.reuse, P1, P0 ;  /* 0x00000007240b7c10 */ /* 0x100fe40008fe0407 */
[C---:B------:R-:W-:Y:S02]  /*3040*/  IADD3.X R13, R30.reuse, UR7, RZ, P2, !PT ;  /* 0x000000071e0d7c10 */ /* 0x040fe400097fe4ff */
[----:B------:R-:W-:Y:S01]  /*3050*/  IADD3.X R7, R30, UR7, R7, P5, P6 ;  /* 0x000000071e077c10 */ /* 0x000fe2000afec407 */
[----:B------:R-:W-:Y:S06]  /*3060*/  @!P4 BRA `(.L_x_32) ;  /* 0x00000034009cc947 */ /* 0x000fec0003800000 */
[----:B------:R-:W-:Y:S01]  /*3070*/  ULDC.64 UR6, c[0x0][0x5b8] ;  /* 0x00016e0000067ab9 */ /* 0x000fe20000000a00 */
[----:B------:R-:W-:Y:S01]  /*3080*/  ISETP.GE.AND P0, PT, R34, 0x1, PT ;  /* 0x000000012200780c */ /* 0x000fe20003f06270 */
[----:B------:R-:W-:Y:S01]  /*3090*/  IMAD R28, R29, UR6, RZ ;  /* 0x000000061d1c7c24 */ /* 0x000fe2000f8e02ff */
[----:B------:R-:W-:Y:S01]  /*30a0*/  ULDC.64 UR10, c[0x0][0x5a8] ;  /* 0x00016a00000a7ab9 */ /* 0x000fe20000000a00 */
[----:B------:R-:W-:Y:S01]  /*30b0*/  IMAD.WIDE.U32 R26, R5, UR6, R26 ;  /* 0x00000006051a7c25 */ /* 0x000fe2000f8e001a */
[----:B------:R-:W-:Y:S01]  /*30c0*/  ISETP.LT.OR P4, PT, R33, 0x1, !P0 ;  /* 0x000000012100780c */ /* 0x000fe20004781670 */
[----:B------:R-:W-:Y:S02]  /*30d0*/  BSSY B1, `(.L_x_33) ;  /* 0x000000c000017945 */ /* 0x000fe40003800000 */
[----:B------:R-:W-:Y:S01]  /*30e0*/  IMAD R5, R5, UR7, R28 ;  /* 0x0000000705057c24 */ /* 0x000fe2000f8e021c */
[----:B------:R-:W-:Y:S02]  /*30f0*/  ULDC.64 UR6, c[0x0][0x5b0] ;  /* 0x00016c0000067ab9 */ /* 0x000fe40000000a00 */
[----:B------:R-:W-:-:S02]  /*3100*/  IMAD R30, R25, UR6, RZ ;  /* 0x00000006191e7c24 */ /* 0x000fc4000f8e02ff */
[----:B------:R-:W-:Y:S02]  /*3110*/  IMAD.IADD R27, R27, 0x1, R5 ;  /* 0x000000011b1b7824 */ /* 0x000fe400078e0205 */
[C---:B------:R-:W-:Y:S02]  /*3120*/  IMAD R5, R35.reuse, UR7, R30 ;  /* 0x0000000723057c24 */ /* 0x040fe4000f8e021e */
[----:B------:R-:W-:-:S03]  /*3130*/  IMAD.WIDE.U32 R28, R35, UR6, R26 ;  /* 0x00000006231c7c25 */ /* 0x000fc6000f8e001a */
[----:B------:R-:W-:-:S04]  /*3140*/  IADD3 R28, P1, R28, UR10, RZ ;  /* 0x0000000a1c1c7c10 */ /* 0x000fc8000ff3e0ff */
[--C-:B------:R-:W-:Y:S02]  /*3150*/  IADD3.X R29, R29, UR11, R5.reuse, P1, !PT ;  /* 0x0000000b1d1d7c10 */ /* 0x100fe40008ffe405 */
[----:B------:R-:W-:Y:S01]  /*3160*/  PRMT R5, RZ, 0x7610, R5 ;  /* 0x00007610ff057816 */ /* 0x000fe20000000005 */
[----:B------:R-:W-:Y:S06]  /*3170*/  @P4 BRA `(.L_x_34) ;  /* 0x0000000000044947 */ /* 0x000fec0003800000 */
[----:B------:R0:W5:Y:S02]  /*3180*/  LDG.E.U8 R5, desc[UR16][R28.64] ;  /* 0x000000101c057981 */ /* 0x000164000c1e1100 */
.L_x_34:
[----:B------:R-:W-:Y:S05]  /*3190*/  BSYNC B1 ;  /* 0x0000000000017941 */ /* 0x000fea0003800000 */
.L_x_33:
[----:B-----5:R-:W-:Y:S01]  /*31a0*/  LOP3.LUT R5, R5, 0xff, RZ, 0xc0, !PT ;  /* 0x000000ff05057812 */ /* 0x020fe200078ec0ff */
[----:B------:R-:W-:Y:S01]  /*31b0*/  BSSY B1, `(.L_x_35) ;  /* 0x000000b000017945 */ /* 0x000fe20003800000 */
[----:B------:R-:W-:Y:S02]  /*31c0*/  ISETP.LT.OR P2, PT, R33, 0x2, !P0 ;  /* 0x000000022100780c */ /* 0x000fe40004741670 */
[----:B------:R-:W-:-:S05]  /*31d0*/  F2FP.F16.E5M2.UNPACK_B R5, R5 ;  /* 0x00000005ff05723e */ /* 0x000fca00020004ff */
[----:B------:R-:W-:Y:S01]  /*31e0*/  HADD2.F32 R30, -RZ, R5.H0_H0 ;  /* 0x20000005ff1e7230 */ /* 0x000fe20000004100 */
[----:B------:R-:W-:-:S04]  /*31f0*/  PRMT R5, RZ, 0x7610, R5 ;  /* 0x00007610ff057816 */ /* 0x000fc80000000005 */
[----:B------:R-:W-:-:S04]  /*3200*/  FMUL R30, R30, R9 ;  /* 0x000000091e1e7220 */ /* 0x000fc80000400000 */
[----:B--2---:R-:W-:-:S05]  /*3210*/  FFMA R30, R145, R8, R30 ;  /* 0x00000008911e7223 */ /* 0x004fca000000001e */
[----:B------:R-:W-:-:S05]  /*3220*/  F2FP.SATFINITE.E5M2.F32.PACK_AB_MERGE_C R31, RZ, R30, RZ ;  /* 0x0000001eff1f723e */ /* 0x000fca00048060ff */
[----:B------:R1:W-:Y:S01]  /*3230*/  @!P4 STG.E.U8 desc[UR16][R14.64], R31 ;  /* 0x0000001f0e00c986 */ /* 0x0003e2000c101110 */
[----:B------:R-:W-:Y:S05]  /*3240*/  @P2 BRA `(.L_x_36) ;  /* 0x0000000000042947 */ /* 0x000fea0003800000 */
[----:B------:R2:W5:Y:S02]  /*3250*/  LDG.E.U8 R5, desc[UR16][R28.64+0x1] ;  /* 0x000001101c057981 */ /* 0x000564000c1e1100 */
.L_x_36:
[----:B------:R-:W-:Y:S05]  /*3260*/  BSYNC B1 ;  /* 0x0000000000017941 */ /* 0x000fea0003800000 */
.L_x_35:
[----:B-----5:R-:W-:Y:S01]  /*3270*/  LOP3.LUT R5, R5, 0xff, RZ, 0xc0, !PT ;  /* 0x000000ff05057812 */ /* 0x020fe200078ec0ff */
[----:B------:R-:W-:Y:S01]  /*3280*/  BSSY B1, `(.L_x_37) ;  /* 0x0000013000017945 */ /* 0x000fe20003800000 */
[----:B------:R-:W-:Y:S02]  /*3290*/  IADD3 R37, P1, R35, 0x8, RZ ;  /* 0x0000000823257810 */ /* 0x000fe40007f3e0ff */
[----:B------:R-:W-:-:S03]  /*32a0*/  F2FP.F16.E5M2.UNPACK_B R5, R5 ;  /* 0x00000005ff05723e */ /* 0x000fc600020004ff */
[----:B-1----:R-:W-:Y:S01]  /*32b0*/  IMAD.X R31, RZ, RZ, R25, P1 ;  /* 0x000000ffff1f7224 */ /* 0x002fe200008e0619 */
[----:B------:R-:W-:Y:S01]  /*32c0*/  ISETP.GE.AND P1, PT, R34, 0x9, PT ;  /* 0x000000092200780c */ /* 0x000fe20003f26270 */
[----:B------:R-:W-:Y:S02]  /*32d0*/  HADD2.F32 R30, -RZ, R5.H0_H0 ;  /* 0x20000005ff1e7230 */ /* 0x000fe40000004100 */
[----:B------:R-:W-:Y:S01]  /*32e0*/  IMAD R36, R31, UR6, RZ ;  /* 0x000000061f247c24 */ /* 0x000fe2000f8e02ff */
[----:B------:R-:W-:Y:S02]  /*32f0*/  ISETP.LT.OR P5, PT, R33, 0x1, !P1 ;  /* 0x000000012100780c */ /* 0x000fe40004fa1670 */
[----:B------:R-:W-:Y:S01]  /*3300*/  FMUL R5, R30, R9 ;  /* 0x000000091e057220 */ /* 0x000fe20000400000 */
[----:B------:R-:W-:-:S04]  /*3310*/  IMAD.WIDE.U32 R30, R37, UR6, R26 ;  /* 0x00000006251e7c25 */ /* 0x000fc8000f8e001a */
[----:B------:R-:W-:Y:S01]  /*3320*/  FFMA R5, R140, R8, R5 ;  /* 0x000000088c057223 */ /* 0x000fe20000000005 */
[----:B------:R-:W-:Y:S01]  /*3330*/  IMAD R37, R37, UR7, R36 ;  /* 0x0000000725257c24 */ /* 0x000fe2000f8e0224 */
[----:B------:R-:W-:-:S03]  /*3340*/  IADD3 R30, P4, R30, UR10, RZ ;  /* 0x0000000a1e1e7c10 */ /* 0x000fc6000ff9e0ff */
[----:B------:R-:W-:Y:S02]  /*3350*/  F2FP.SATFINITE.E5M2.F32.PACK_AB_MERGE_C R39, RZ, R5, RZ ;  /* 0x00000005ff27723e */ /* 0x000fe400048060ff */
[----:B------:R-:W-:Y:S02]  /*3360*/  IADD3.X R31, R31, UR11, R37, P4, !PT ;  /* 0x0000000b1f1f7c10 */ /* 0x000fe4000a7fe425 */
[----:B------:R-:W-:Y:S01]  /*3370*/  PRMT R5, RZ, 0x7610, R5 ;  /* 0x00007610ff057816 */ /* 0x000fe20000000005 */
[----:B------:R1:W-:Y:S01]  /*3380*/  @!P2 STG.E.U8 desc[UR16][R14.64+0x1], R39 ;  /* 0x000001270e00a986 */ /* 0x0003e2000c101110 */
[----:B------:R-:W-:Y:S05]  /*3390*/  @P5 BRA `(.L_x_38) ;  /* 0x0000000000045947 */ /* 0x000fea0003800000 */
[----:B------:R3:W5:Y:S02]  /*33a0*/  LDG.E.U8 R5, desc[UR16][R30.64] ;  /* 0x000000101e057981 */ /* 0x000764000c1e1100 */
.L_x_38:
[----:B------:R-:W-:Y:S05]  /*33b0*/  BSYNC B1 ;  /* 0x0000000000017941 */ /* 0x000fea0003800000 */
.L_x_37:
[----:B-----5:R-:W-:Y:S01]  /*33c0*/  LOP3.LUT R5, R5, 0xff, RZ, 0xc0, !PT ;  /* 0x000000ff05057812 */ /* 0x020fe200078ec0ff */
[----:B------:R-:W-:Y:S01]  /*33d0*/  BSSY B1, `(.L_x_39) ;  /* 0x000000b000017945 */ /* 0x000fe20003800000 */
[----:B------:R-:W-:Y:S02]  /*33e0*/  ISETP.LT.OR P2, PT, R33, 0x2, !P1 ;  /* 0x000000022100780c */ /* 0x000fe40004f41670 */
[----:B------:R-:W-:-:S05]  /*33f0*/  F2FP.F16.E5M2.UNPACK_B R5, R5 ;  /* 0x00000005ff05723e */ /* 0x000fca00020004ff */
[----:B------:R-:W-:Y:S01]  /*3400*/  HADD2.F32 R36, -RZ, R5.H0_H0 ;  /* 0x20000005ff247230 */ /* 0x000fe20000004100 */
[----:B------:R-:W-:-:S04]  /*3410*/  PRMT R5, RZ, 0x7610, R5 ;  /* 0x00007610ff057816 */ /* 0x000fc80000000005 */
[----:B------:R-:W-:-:S04]  /*3420*/  FMUL R36, R36, R9 ;  /* 0x0000000924247220 */ /* 0x000fc80000400000 */
[----:B------:R-:W-:-:S05]  /*3430*/  FFMA R36, R143, R8, R36 ;  /* 0x000000088f247223 */ /* 0x000fca0000000024 */
[----:B------:R-:W-:-:S05]  /*3440*/  F2FP.SATFINITE.E5M2.F32.PACK_AB_MERGE_C R37, RZ, R36, RZ ;  /* 0x00000024ff25723e */ /* 0x000fca00048060ff */
[----:B------:R4:W-:Y:S01]  /*3450*/  @!P5 STG.E.U8 desc[UR16][R12.64], R37 ;  /* 0x000000250c00d986 */ /* 0x0009e2000c101110 */
[----:B------:R-:W-:Y:S05]  /*3460*/  @P2 BRA `(.L_x_40) ;  /* 0x0000000000042947 */ /* 0x000fea0003800000 */
[----:B------:R0:W5:Y:S02]  /*3470*/  LDG.E.U8 R5, desc[UR16][R30.64+0x1] ;  /* 0x000001101e057981 */ /* 0x000164000c1e1100 */
.L_x_40:
[----:B------:R-:W-:Y:S05]  /*3480*/  BSYNC B1 ;  /* 0x0000000000017941 */ /* 0x000fea0003800000 */
.L_x_39:
[----:B-----5:R-:W-:Y:S01]  /*3490*/  LOP3.LUT R5, R5, 0xff, RZ, 0xc0, !PT ;  /* 0x000000ff05057812 */ /* 0x020fe200078ec0ff */
[----:B------:R-:W-:Y:S01]  /*34a0*/  BSSY B1, `(.L_x_41) ;  /* 0x000000b000017945 */ /* 0x000fe20003800000 */
[----:B------:R-:W-:Y:S02]  /*34b0*/  ISETP.LT.OR P4, PT, R33, 0x9, !P0 ;  /* 0x000000092100780c */ /* 0x000fe40004781670 */
[----:B------:R-:W-:-:S05]  /*34c0*/  F2FP.F16.E5M2.UNPACK_B R5, R5 ;  /* 0x00000005ff05723e */ /* 0x000fca00020004ff */
[----:B------:R-:W-:-:S05]  /*34d0*/  HADD2.F32 R36, -RZ, R5.H0_H0 ;  /* 0x20000005ff247230 */ /* 0x000fca0000004100 */
[----:B------:R-:W-:-:S04]  /*34e0*/  FMUL R5, R36, R9 ;  /* 0x0000000924057220 */ /* 0x000fc80000400000 */
[----:B------:R-:W-:-:S05]  /*34f0*/  FFMA R5, R138, R8, R5 ;  /* 0x000000088a057223 */ /* 0x000fca0000000005 */
[----:B----4-:R-:W-:Y:S02]  /*3500*/  F2FP.SATFINITE.E5M2.F32.PACK_AB_MERGE_C R37, RZ, R5, RZ ;  /* 0x00000005ff25723e */ /* 0x010fe400048060ff */
[----:B------:R-:W-:-:S03]  /*3510*/  PRMT R5, RZ, 0x7610, R5 ;  /* 0x00007610ff057816 */ /* 0x000fc60000000005 */
[----:B------:R4:W-:Y:S01]  /*3520*/  @!P2 STG.E.U8 desc[UR16][R12.64+0x1], R37 ;  /* 0x000001250c00a986 */ /* 0x0009e2000c101110 */
[----:B------:R-:W-:Y:S05]  /*3530*/  @P4 BRA `(.L_x_42) ;  /* 0x0000000000044947 */ /* 0x000fea0003800000 */
[----:B------:R0:W5:Y:S02]  /*3540*/  LDG.E.U8 R5, desc[UR16][R28.64+0x8] ;  /* 0x000008101c057981 */ /* 0x000164000c1e1100 */
.L_x_42:
[----:B------:R-:W-:Y:S05]  /*3550*/  BSYNC B1 ;  /* 0x0000000000017941 */ /* 0x000fea0003800000 */
.L_x_41:
        /* <DEDUP_REMOVED lines=8> */
[----:B----4-:R-:W-:-:S05]  /*35e0*/  F2FP.SATFINITE.E5M2.F32.PACK_AB_MERGE_C R37, RZ, R36, RZ ;  /* 0x00000024ff25723e */ /* 0x010fca00048060ff */
[----:B------:R4:W-:Y:S01]  /*35f0*/  @!P4 STG.E.U8 desc[UR16][R14.64+0x8], R37 ;  /* 0x000008250e00c986 */ /* 0x0009e2000c101110 */
[----:B------:R-:W-:Y:S05]  /*3600*/  @P2 BRA `(.L_x_44) ;  /* 0x0000000000042947 */ /* 0x000fea0003800000 */
[----:B------:R0:W5:Y:S02]  /*3610*/  LDG.E.U8 R5, desc[UR16][R28.64+0x9] ;  /* 0x000009101c057981 */ /* 0x000164000c1e1100 */
.L_x_44:
[----:B------:R-:W-:Y:S05]  /*3620*/  BSYNC B1 ;  /* 0x0000000000017941 */ /* 0x000fea0003800000 */
.L_x_43:
        /* <DEDUP_REMOVED lines=12> */
.L_x_46:
[----:B------:R-:W-:Y:S05]  /*36f0*/  BSYNC B1 ;  /* 0x0000000000017941 */ /* 0x000fea0003800000 */
.L_x_45:
        /* <DEDUP_REMOVED lines=12> */
.L_x_48:
[----:B------:R-:W-:Y:S05]  /*37c0*/  BSYNC B1 ;  /* 0x0000000000017941 */ /* 0x000fea0003800000 */
.L_x_47:
        /* <DEDUP_REMOVED lines=12> */
.L_x_50:
[----:B------:R-:W-:Y:S05]  /*3890*/  BSYNC B1 ;  /* 0x0000000000017941 */ /* 0x000fea0003800000 */
.L_x_49:
        /* <DEDUP_REMOVED lines=12> */
.L_x_52:
[----:B------:R-:W-:Y:S05]  /*3960*/  BSYNC B1 ;  /* 0x0000000000017941 */ /* 0x000fea0003800000 */
.L_x_51:
        /* <DEDUP_REMOVED lines=12> */
.L_x_54:
[----:B------:R-:W-:Y:S05]  /*3a30*/  BSYNC B1 ;  /* 0x0000000000017941 */ /* 0x000fea0003800000 */
.L_x_53:
        /* <DEDUP_REMOVED lines=12> */
.L_x_56:
[----:B------:R-:W-:Y:S05]  /*3b00*/  BSYNC B1 ;  /* 0x0000000000017941 */ /* 0x000fea0003800000 */
.L_x_55:
        /* <DEDUP_REMOVED lines=12> */
.L_x_58:
[----:B------:R-:W-:Y:S05]  /*3bd0*/  BSYNC B1 ;  /* 0x0000000000017941 */ /* 0x000fea0003800000 */
.L_x_57:
        /* <DEDUP_REMOVED lines=12> */
.L_x_60:
[----:B------:R-:W-:Y:S05]  /*3ca0*/  BSYNC B1 ;  /* 0x0000000000017941 */ /* 0x000fea0003800000 */
.L_x_59:
        /* <DEDUP_REMOVED lines=12> */
.L_x_62:
[----:B------:R-:W-:Y:S05]  /*3d70*/  BSYNC B1 ;  /* 0x0000000000017941 */ /* 0x000fea0003800000 */
.L_x_61:
        /* <DEDUP_REMOVED lines=12> */
.L_x_64:
[----:B------:R-:W-:Y:S05]  /*3e40*/  BSYNC B1 ;  /* 0x0000000000017941 */ /* 0x000fea0003800000 */
.L_x_63:
        /* <DEDUP_REMOVED lines=12> */
.L_x_66:
[----:B------:R-:W-:Y:S05]  /*3f10*/  BSYNC B1 ;  /* 0x0000000000017941 */ /* 0x000fea0003800000 */
.L_x_65:
        /* <DEDUP_REMOVED lines=12> */
.L_x_68:
[----:B------:R-:W-:Y:S05]  /*3fe0*/  BSYNC B1 ;  /* 0x0000000000017941 */ /* 0x000fea0003800000 */
.L_x_67:
        /* <DEDUP_REMOVED lines=12> */
.L_x_70:
[----:B------:R-:W-:Y:S05]  /*40b0*/  BSYNC B1 ;  /* 0x0000000000017941 */ /* 0x000fea0003800000 */
.L_x_69:
        /* <DEDUP_REMOVED lines=12> */
.L_x_72:
[----:B------:R-:W-:Y:S05]  /*4180*/  BSYNC B1 ;  /* 0x0000000000017941 */ /* 0x000fea0003800000 */
.L_x_71:
        /* <DEDUP_REMOVED lines=12> */
.L_x_74:
[----:B------:R-:W-:Y:S05]  /*4250*/  BSYNC B1 ;  /* 0x0000000000017941 */ /* 0x000fea0003800000 */
.L_x_73:
        /* <DEDUP_REMOVED lines=12> */
.L_x_76:
[----:B------:R-:W-:Y:S05]  /*4320*/  BSYNC B1 ;  /* 0x0000000000017941 */ /* 0x000fea0003800000 */
.L_x_75:
        /* <DEDUP_REMOVED lines=12> */
.L_x_78:
[----:B------:R-:W-:Y:S05]  /*43f0*/  BSYNC B1 ;  /* 0x0000000000017941 */ /* 0x000fea0003800000 */
.L_x_77:
        /* <DEDUP_REMOVED lines=12> */
.L_x_80:
[----:B------:R-:W-:Y:S05]  /*44c0*/  BSYNC B1 ;  /* 0x0000000000017941 */ /* 0x000fea0003800000 */
.L_x_79:
        /* <DEDUP_REMOVED lines=12> */
.L_x_82:
[----:B------:R-:W-:Y:S05]  /*4590*/  BSYNC B1 ;  /* 0x0000000000017941 */ /* 0x000fea0003800000 */
.L_x_81:
        /* <DEDUP_REMOVED lines=12> */
.L_x_84:
[----:B------:R-:W-:Y:S05]  /*4660*/  BSYNC B1 ;  /* 0x0000000000017941 */ /* 0x000fea0003800000 */
.L_x_83:
        /* <DEDUP_REMOVED lines=12> */
.L_x_86:
[----:B------:R-:W-:Y:S05]  /*4730*/  BSYNC B1 ;  /* 0x0000000000017941 */ /* 0x000fea0003800000 */
.L_x_85:
        /* <DEDUP_REMOVED lines=12> */
.L_x_88:
[----:B------:R-:W-:Y:S05]  /*4800*/  BSYNC B1 ;  /* 0x0000000000017941 */ /* 0x000fea0003800000 */
.L_x_87:
        /* <DEDUP_REMOVED lines=12> */
.L_x_90:
[----:B------:R-:W-:Y:S05]  /*48d0*/  BSYNC B1 ;  /* 0x0000000000017941 */ /* 0x000fea0003800000 */
.L_x_89:
        /* <DEDUP_REMOVED lines=12> */
.L_x_92:
[----:B------:R-:W-:Y:S05]  /*49a0*/  BSYNC B1 ;  /* 0x0000000000017941 */ /* 0x000fea0003800000 */
.L_x_91:
[----:B-----5:R-:W-:Y:S01]  /*49b0*/  LOP3.LUT R5, R5, 0xff, RZ, 0xc0, !PT ;  /* 0x000000ff05057812 */ /* 0x020fe200078ec0ff */
[----:B------:R-:W-:Y:S01]  /*49c0*/  BSSY B1, `(.L_x_93) ;  /* 0x000000b000017945 */ /* 0x000fe20003800000 */
[----:B------:R-:W-:Y:S02]  /*49d0*/  ISETP.LT.OR P2, PT, R33, 0x39, !P1 ;  /* 0x000000392100780c */ /* 0x000fe40004f41670 */
[----:B------:R-:W-:-:S05]  /*49e0*/  F2FP.F16.E5M2.UNPACK_B R5, R5 ;  /* 0x00000005ff05723e */ /* 0x000fca00020004ff */
[----:B0-2---:R-:W-:-:S05]  /*49f0*/  HADD2.F32 R28, -RZ, R5.H0_H0 ;  /* 0x20000005ff1c7230 */ /* 0x005fca0000004100 */
[----:B------:R-:W-:-:S04]  /*4a00*/  FMUL R5, R28, R9 ;  /* 0x000000091c057220 */ /* 0x000fc80000400000 */
[----:B------:R-:W-:-:S05]  /*4a10*/  FFMA R5, R112, R8, R5 ;  /* 0x0000000870057223 */ /* 0x000fca0000000005 */
[----:B------:R-:W-:Y:S02]  /*4a20*/  F2FP.SATFINITE.E5M2.F32.PACK_AB_MERGE_C R29, RZ, R5, RZ ;  /* 0x00000005ff1d723e */ /* 0x000fe400048060ff */
[----:B------:R-:W-:-:S03]  /*4a30*/  PRMT R5, RZ, 0x7610, R5 ;  /* 0x00007610ff057816 */ /* 0x000fc60000000005 */
[----:B------:R0:W-:Y:S01]  /*4a40*/  @!P0 STG.E.U8 desc[UR16][R14.64+0x39], R29 ;  /* 0x0000391d0e008986 */ /* 0x0001e2000c101110 */
[----:B------:R-:W-:Y:S05]  /*4a50*/  @P2 BRA `(.L_x_94) ;  /* 0x0000000000042947 */ /* 0x000fea0003800000 */
[----:B------:R2:W5:Y:S02]  /*4a60*/  LDG.E.U8 R5, desc[UR16][R30.64+0x38] ;  /* 0x000038101e057981 */ /* 0x000564000c1e1100 */
.L_x_94:
[----:B------:R-:W-:Y:S05]  /*4a70*/  BSYNC B1 ;  /* 0x0000000000017941 */ /* 0x000fea0003800000 */
.L_x_93:
[----:B-----5:R-:W-:Y:S01]  /*4a80*/  LOP3.LUT R5, R5, 0xff, RZ, 0xc0, !PT ;  /* 0x000000ff05057812 */ /* 0x020fe200078ec0ff */
[----:B------:R-:W-:Y:S01]  /*4a90*/  BSSY B1, `(.L_x_95) ;  /* 0x000000b000017945 */ /* 0x000fe20003800000 */
[----:B------:R-:W-:Y:S02]  /*4aa0*/  ISETP.LT.OR P1, PT, R33, 0x3a, !P1 ;  /* 0x0000003a2100780c */ /* 0x000fe40004f21670 */
[----:B------:R-:W-:-:S05]  /*4ab0*/  F2FP.F16.E5M2.UNPACK_B R5, R5 ;  /* 0x00000005ff05723e */ /* 0x000fca00020004ff */
[----:B01--4-:R-:W-:Y:S01]  /*4ac0*/  HADD2.F32 R14, -RZ, R5.H0_H0 ;  /* 0x20000005ff0e7230 */ /* 0x013fe20000004100 */
[----:B------:R-:W-:-:S04]  /*4ad0*/  PRMT R5, RZ, 0x7610, R5 ;  /* 0x00007610ff057816 */ /* 0x000fc80000000005 */
[----:B------:R-:W-:-:S04]  /*4ae0*/  FMUL R14, R14, R9 ;  /* 0x000000090e0e7220 */ /* 0x000fc80000400000 */
[----:B------:R-:W-:-:S05]  /*4af0*/  FFMA R14, R115, R8, R14 ;  /* 0x00000008730e7223 */ /* 0x000fca000000000e */
[----:B------:R-:W-:-:S05]  /*4b00*/  F2FP.SATFINITE.E5M2.F32.PACK_AB_MERGE_C R15, RZ, R14, RZ ;  /* 0x0000000eff0f723e */ /* 0x000fca00048060ff */
[----:B------:R0:W-:Y:S01]  /*4b10*/  @!P2 STG.E.U8 desc[UR16][R12.64+0x38], R15 ;  /* 0x0000380f0c00a986 */ /* 0x0001e2000c101110 */
[----:B------:R-:W-:Y:S05]  /*4b20*/  @P1 BRA `(.L_x_96) ;  /* 0x0000000000041947 */ /* 0x000fea0003800000 */
[----:B------:R1:W5:Y:S02]  /*4b30*/  LDG.E.U8 R5, desc[UR16][R30.64+0x39] ;  /* 0x000039101e057981 */ /* 0x000364000c1e1100 */
.L_x_96:
[----:B------:R-:W-:Y:S05]  /*4b40*/  BSYNC B1 ;  /* 0x0000000000017941 */ /* 0x000fea0003800000 */
.L_x_95:
[----:B-----5:R-:W-:Y:S01]  /*4b50*/  LOP3.LUT R5, R5, 0xff, RZ, 0xc0, !PT ;  /* 0x000000ff05057812 */ /* 0x020fe200078ec0ff */
[----:B------:R-:W-:Y:S01]  /*4b60*/  BSSY B1, `(.L_x_97) ;  /* 0x0000013000017945 */ /* 0x000fe20003800000 */
[----:B------:R-:W-:Y:S02]  /*4b70*/  IADD3 R29, P0, R35, 0x80, RZ ;  /* 0x00000080231d7810 */ /* 0x000fe40007f1e0ff */
[----:B------:R-:W-:-:S03]  /*4b80*/  F2FP.F16.E5M2.UNPACK_B R5, R5 ;  /* 0x00000005ff05723e */ /* 0x000fc600020004ff */
[----:B0-----:R-:W-:Y:S01]  /*4b90*/  IMAD.X R15, RZ, RZ, R25, P0 ;  /* 0x000000ffff0f7224 */ /* 0x001fe200000e0619 */
        /* <DEDUP_REMOVED lines=9> */
[----:B-123--:R-:W-:Y:S02]  /*4c30*/  F2FP.SATFINITE.E5M2.F32.PACK_AB_MERGE_C R31, RZ, R5, RZ ;  /* 0x00000005ff1f723e */ /* 0x00efe400048060ff */
[----:B------:R-:W-:Y:S02]  /*4c40*/  IADD3.X R15, R15, UR11, R29, P2, !PT ;  /* 0x0000000b0f0f7c10 */ /* 0x000fe400097fe41d */
[----:B------:R-:W-:Y:S01]  /*4c50*/  PRMT R5, RZ, 0x7610, R5 ;  /* 0x00007610ff057816 */ /* 0x000fe20000000005 */
[----:B------:R0:W-:Y:S01]  /*4c60*/  @!P1 STG.E.U8 desc[UR16][R12.64+0x39], R31 ;  /* 0x0000391f0c009986 */ /* 0x0001e2000c101110 */
[----:B------:R-:W-:Y:S05]  /*4c70*/  @P4 BRA `(.L_x_98) ;  /* 0x0000000000044947 */ /* 0x000fea0003800000 */
[----:B------:R1:W5:Y:S02]  /*4c80*/  LDG.E.U8 R5, desc[UR16][R14.64] ;  /* 0x000000100e057981 */ /* 0x000364000c1e1100 */
.L_x_98:
[----:B------:R-:W-:Y:S05]  /*4c90*/  BSYNC B1 ;  /* 0x0000000000017941 */ /* 0x000fea0003800000 */
.L_x_97:
[----:B-----5:R-:W-:Y:S01]  /*4ca0*/  LOP3.LUT R5, R5, 0xff, RZ, 0xc0, !PT ;  /* 0x000000ff05057812 */ /* 0x020fe200078ec0ff */
[----:B------:R-:W-:Y:S01]  /*4cb0*/  BSSY B1, `(.L_x_99) ;  /* 0x000000b000017945 */ /* 0x000fe20003800000 */
[----:B------:R-:W-:Y:S02]  /*4cc0*/  ISETP.LT.OR P2, PT, R33, 0x2, !P0 ;  /* 0x000000022100780c */ /* 0x000fe40004741670 */
[----:B------:R-:W-:-:S05]  /*4cd0*/  F2FP.F16.E5M2.UNPACK_B R5, R5 ;  /* 0x00000005ff05723e */ /* 0x000fca00020004ff */
[----:B0-----:R-:W-:Y:S01]  /*4ce0*/  HADD2.F32 R12, -RZ, R5.H0_H0 ;  /* 0x20000005ff0c7230 */ /* 0x001fe20000004100 */
[----:B------:R-:W-:-:S04]  /*4cf0*/  PRMT R5, RZ, 0x7610, R5 ;  /* 0x00007610ff057816 */ /* 0x000fc80000000005 */
[----:B------:R-:W-:-:S04]  /*4d00*/  FMUL R12, R12, R9 ;  /* 0x000000090c0c7220 */ /* 0x000fc80000400000 */
[----:B------:R-:W-:-:S05]  /*4d10*/  FFMA R12, R113, R8, R12 ;  /* 0x00000008710c7223 */ /* 0x000fca000000000c */
[----:B------:R-:W-:-:S05]  /*4d20*/  F2FP.SATFINITE.E5M2.F32.PACK_AB_MERGE_C R13, RZ, R12, RZ ;  /* 0x0000000cff0d723e */ /* 0x000fca00048060ff */
[----:B------:R0:W-:Y:S01]  /*4d30*/  @!P4 STG.E.U8 desc[UR16][R10.64], R13 ;  /* 0x0000000d0a00c986 */ /* 0x0001e2000c101110 */
[----:B------:R-:W-:Y:S05]  /*4d40*/  @P2 BRA `(.L_x_100) ;  /* 0x0000000000042947 */ /* 0x000fea0003800000 */
[----:B------:R2:W5:Y:S02]  /*4d50*/  LDG.E.U8 R5, desc[UR16][R14.64+0x1] ;  /* 0x000001100e057981 */ /* 0x000564000c1e1100 */
.L_x_100:
[----:B------:R-:W-:Y:S05]  /*4d60*/  BSYNC B1 ;  /* 0x0000000000017941 */ /* 0x000fea0003800000 */
.L_x_99:
[----:B-----5:R-:W-:Y:S01]  /*4d70*/  LOP3.LUT R5, R5, 0xff, RZ, 0xc0, !PT ;  /* 0x000000ff05057812 */ /* 0x020fe200078ec0ff */
[----:B------:R-:W-:Y:S01]  /*4d80*/  BSSY B1, `(.L_x_101) ;  /* 0x0000013000017945 */ /* 0x000fe20003800000 */
[----:B------:R-:W-:Y:S02]  /*4d90*/  IADD3 R35, P1, R35, 0x88, RZ ;  /* 0x0000008823237810 */ /* 0x000fe40007f3e0ff */
[----:B------:R-:W-:-:S03]  /*4da0*/  F2FP.F16.E5M2.UNPACK_B R5, R5 ;  /* 0x00000005ff05723e */ /* 0x000fc600020004ff */
[----:B------:R-:W-:Y:S01]  /*4db0*/  IMAD.X R24, RZ, RZ, R25, P1 ;  /* 0x000000ffff187224 */ /* 0x000fe200008e0619 */
[----:B------:R-:W-:Y:S01]  /*4dc0*/  ISETP.GE.AND P1, PT, R34, 0x89, PT ;  /* 0x000000892200780c */ /* 0x000fe20003f26270 */
[----:B------:R-:W-:Y:S02]  /*4dd0*/  HADD2.F32 R12, -RZ, R5.H0_H0 ;  /* 0x20000005ff0c7230 */ /* 0x000fe40000004100 */
[----:B------:R-:W-:Y:S01]  /*4de0*/  IMAD R24, R24, UR6, RZ ;  /* 0x0000000618187c24 */ /* 0x000fe2000f8e02ff */
[----:B------:R-:W-:Y:S01]  /*4df0*/  ISETP.LT.OR P5, PT, R33, 0x1, !P1 ;  /* 0x000000012100780c */ /* 0x000fe20004fa1670 */
[----:B------:R-:W-:-:S04]  /*4e00*/  IMAD.WIDE.U32 R26, R35, UR6, R26 ;  /* 0x00000006231a7c25 */ /* 0x000fc8000f8e001a */
[----:B------:R-:W-:Y:S01]  /*4e10*/  FMUL R5, R12, R9 ;  /* 0x000000090c057220 */ /* 0x000fe20000400000 */
[----:B------:R-:W-:-:S03]  /*4e20*/  IMAD R35, R35, UR7, R24 ;  /* 0x0000000723237c24 */ /* 0x000fc6000f8e0218 */
[----:B------:R-:W-:Y:S01]  /*4e30*/  FFMA R5, R108, R8, R5 ;  /* 0x000000086c057223 */ /* 0x000fe20000000005 */
[----:B------:R-:W-:-:S04]  /*4e40*/  IADD3 R12, P4, R26, UR10, RZ ;  /* 0x0000000a1a0c7c10 */ /* 0x000fc8000ff9e0ff */
[----:B------:R-:W-:Y:S02]  /*4e50*/  F2FP.SATFINITE.E5M2.F32.PACK_AB_MERGE_C R25, RZ, R5, RZ ;  /* 0x00000005ff19723e */ /* 0x000fe400048060ff */
[----:B0-----:R-:W-:Y:S02]  /*4e60*/  IADD3.X R13, R27, UR11, R35, P4, !PT ;  /* 0x0000000b1b0d7c10 */ /* 0x001fe4000a7fe423 */
[----:B------:R-:W-:Y:S01]  /*4e70*/  PRMT R5, RZ, 0x7610, R5 ;  /* 0x00007610ff057816 */ /* 0x000fe20000000005 */
[----:B------:R0:W-:Y:S01]  /*4e80*/  @!P2 STG.E.U8 desc[UR16][R10.64+0x1], R25 ;  /* 0x000001190a00a986 */ /* 0x0001e2000c101110 */
[----:B------:R-:W-:Y:S05]  /*4e90*/  @P5 BRA `(.L_x_102) ;  /* 0x0000000000045947 */ /* 0x000fea0003800000 */
[----:B------:R3:W5:Y:S02]  /*4ea0*/  LDG.E.U8 R5, desc[UR16][R12.64] ;  /* 0x000000100c057981 */ /* 0x000764000c1e1100 */
.L_x_102:
[----:B------:R-:W-:Y:S05]  /*4eb0*/  BSYNC B1 ;  /* 0x0000000000017941 */ /* 0x000fea0003800000 */
.L_x_101:
        /* <DEDUP_REMOVED lines=8> */
[----:B0-----:R-:W-:-:S05]  /*4f40*/  F2FP.SATFINITE.E5M2.F32.PACK_AB_MERGE_C R25, RZ, R24, RZ ;  /* 0x00000018ff19723e */ /* 0x001fca00048060ff */
[----:B------:R0:W-:Y:S01]  /*4f50*/  @!P5 STG.E.U8 desc[UR16][R6.64], R25 ;  /* 0x000000190600d986 */ /* 0x0001e2000c101110 */
[----:B------:R-:W-:Y:S05]  /*4f60*/  @P2 BRA `(.L_x_104) ;  /* 0x0000000000042947 */ /* 0x000fea0003800000 */
[----:B------:R4:W5:Y:S02]  /*4f70*/  LDG.E.U8 R5, desc[UR16][R12.64+0x1] ;  /* 0x000001100c057981 */ /* 0x000964000c1e1100 */
.L_x_104:
[----:B------:R-:W-:Y:S05]  /*4f80*/  BSYNC B1 ;  /* 0x0000000000017941 */ /* 0x000fea0003800000 */
.L_x_103:
[----:B-----5:R-:W-:Y:S01]  /*4f90*/  LOP3.LUT R5, R5, 0xff, RZ, 0xc0, !PT ;  /* 0x000000ff05057812 */ /* 0x020fe200078ec0ff */
[----:B------:R-:W-:Y:S01]  /*4fa0*/  BSSY B1, `(.L_x_105) ;  /* 0x000000b000017945 */ /* 0x000fe20003800000 */
[----:B------:R-:W-:Y:S02]  /*4fb0*/  ISETP.LT.OR P4, PT, R33, 0x9, !P0 ;  /* 0x000000092100780c */ /* 0x000fe40004781670 */
[----:B------:R-:W-:-:S05]  /*4fc0*/  F2FP.F16.E5M2.UNPACK_B R5, R5 ;  /* 0x00000005ff05723e */ /* 0x000fca00020004ff */
[----:B------:R-:W-:-:S05]  /*4fd0*/  HADD2.F32 R24, -RZ, R5.H0_H0 ;  /* 0x20000005ff187230 */ /* 0x000fca0000004100 */
[----:B------:R-:W-:-:S04]  /*4fe0*/  FMUL R5, R24, R9 ;  /* 0x0000000918057220 */ /* 0x000fc80000400000 */
[----:B------:R-:W-:-:S05]  /*4ff0*/  FFMA R5, R106, R8, R5 ;  /* 0x000000086a057223 */ /* 0x000fca0000000005 */
[----:B0-----:R-:W-:Y:S02]  /*5000*/  F2FP.SATFINITE.E5M2.F32.PACK_AB_MERGE_C R25, RZ, R5, RZ ;  /* 0x00000005ff19723e */ /* 0x001fe400048060ff */
[----:B------:R-:W-:-:S03]  /*5010*/  PRMT R5, RZ, 0x7610, R5 ;  /* 0x00007610ff057816 */ /* 0x000fc60000000005 */
[----:B------:R0:W-:Y:S01]  /*5020*/  @!P2 STG.E.U8 desc[UR16][R6.64+0x1], R25 ;  /* 0x000001190600a986 */ /* 0x0001e2000c101110 */
[----:B------:R-:W-:Y:S05]  /*5030*/  @P4 BRA `(.L_x_106) ;  /* 0x0000000000044947 */ /* 0x000fea0003800000 */
[----:B------:R0:W5:Y:S02]  /*5040*/  LDG.E.U8 R5, desc[UR16][R14.64+0x8] ;  /* 0x000008100e057981 */ /* 0x000164000c1e1100 */
.L_x_106:
[----:B------:R-:W-:Y:S05]  /*5050*/  BSYNC B1 ;  /* 0x0000000000017941 */ /* 0x000fea0003800000 */
.L_x_105:
        /* <DEDUP_REMOVED lines=12> */
.L_x_108:
[----:B------:R-:W-:Y:S05]  /*5120*/  BSYNC B1 ;  /* 0x0000000000017941 */ /* 0x000fea0003800000 */
.L_x_107:
        /* <DEDUP_REMOVED lines=12> */
.L_x_110:
[----:B------:R-:W-:Y:S05]  /*51f0*/  BSYNC B1 ;  /* 0x0000000000017941 */ /* 0x000fea0003800000 */
.L_x_109:
        /* <DEDUP_REMOVED lines=12> */
.L_x_112:
[----:B------:R-:W-:Y:S05]  /*52c0*/  BSYNC B1 ;  /* 0x0000000000017941 */ /* 0x000fea0003800000 */
.L_x_111:
        /* <DEDUP_REMOVED lines=12> */
.L_x_114:
[----:B------:R-:W-:Y:S05]  /*5390*/  BSYNC B1 ;  /* 0x0000000000017941 */ /* 0x000fea0003800000 */
.L_x_113:
        /* <DEDUP_REMOVED lines=12> */
.L_x_116:
[----:B------:R-:W-:Y:S05]  /*5460*/  BSYNC B1 ;  /* 0x0000000000017941 */ /* 0x000fea0003800000 */
.L_x_115:
        /* <DEDUP_REMOVED lines=12> */
.L_x_118:
[----:B------:R-:W-:Y:S05]  /*5530*/  BSYNC B1 ;  /* 0x0000000000017941 */ /* 0x000fea0003800000 */
.L_x_117:
        /* <DEDUP_REMOVED lines=12> */
.L_x_120:
[----:B------:R-:W-:Y:S05]  /*5600*/  BSYNC B1 ;  /* 0x0000000000017941 */ /* 0x000fea0003800000 */
.L_x_119:
        /* <DEDUP_REMOVED lines=12> */
.L_x_122:
[----:B------:R-:W-:Y:S05]  /*56d0*/  BSYNC B1 ;  /* 0x0000000000017941 */ /* 0x000fea0003800000 */
.L_x_121:
        /* <DEDUP_REMOVED lines=12> */
.L_x_124:
[----:B------:R-:W-:Y:S05]  /*57a0*/  BSYNC B1 ;  /* 0x0000000000017941 */ /* 0x000fea0003800000 */
.L_x_123:
        /* <DEDUP_REMOVED lines=12> */
.L_x_126:
[----:B------:R-:W-:Y:S05]  /*5870*/  BSYNC B1 ;  /* 0x0000000000017941 */ /* 0x000fea0003800000 */
.L_x_125:
        /* <DEDUP_REMOVED lines=12> */
.L_x_128:
[----:B------:R-:W-:Y:S05]  /*5940*/  BSYNC B1 ;  /* 0x0000000000017941 */ /* 0x000fea0003800000 */
.L_x_127:
        /* <DEDUP_REMOVED lines=12> */
.L_x_130:
[----:B------:R-:W-:Y:S05]  /*5a10*/  BSYNC B1 ;  /* 0x0000000000017941 */ /* 0x000fea0003800000 */
.L_x_129:
        /* <DEDUP_REMOVED lines=12> */
.L_x_132:
[----:B------:R-:W-:Y:S05]  /*5ae0*/  BSYNC B1 ;  /* 0x0000000000017941 */ /* 0x000fea0003800000 */
.L_x_131:
        /* <DEDUP_REMOVED lines=12> */
.L_x_134:
[----:B------:R-:W-:Y:S05]  /*5bb0*/  BSYNC B1 ;  /* 0x0000000000017941 */ /* 0x000fea0003800000 */
.L_x_133:
        /* <DEDUP_REMOVED lines=12> */
.L_x_136:
[----:B------:R-:W-:Y:S05]  /*5c80*/  BSYNC B1 ;  /* 0x0000000000017941 */ /* 0x000fea0003800000 */
.L_x_135:
        /* <DEDUP_REMOVED lines=12> */
.L_x_138:
[----:B------:R-:W-:Y:S05]  /*5d50*/  BSYNC B1 ;  /* 0x0000000000017941 */ /* 0x000fea0003800000 */
.L_x_137:
        /* <DEDUP_REMOVED lines=12> */
.L_x_140:
[----:B------:R-:W-:Y:S05]  /*5e20*/  BSYNC B1 ;  /* 0x0000000000017941 */ /* 0x000fea0003800000 */
.L_x_139:
        /* <DEDUP_REMOVED lines=12> */
.L_x_142:
[----:B------:R-:W-:Y:S05]  /*5ef0*/  BSYNC B1 ;  /* 0x0000000000017941 */ /* 0x000fea0003800000 */
.L_x_141:
        /* <DEDUP_REMOVED lines=12> */
.L_x_144:
[----:B------:R-:W-:Y:S05]  /*5fc0*/  BSYNC B1 ;  /* 0x0000000000017941 */ /* 0x000fea0003800000 */
.L_x_143:
        /* <DEDUP_REMOVED lines=12> */
.L_x_146:
[----:B------:R-:W-:Y:S05]  /*6090*/  BSYNC B1 ;  /* 0x0000000000017941 */ /* 0x000fea0003800000 */
.L_x_145:
        /* <DEDUP_REMOVED lines=12> */
.L_x_148:
[----:B------:R-:W-:Y:S05]  /*6160*/  BSYNC B1 ;  /* 0x0000000000017941 */ /* 0x000fea0003800000 */
.L_x_147:
        /* <DEDUP_REMOVED lines=12> */
.L_x_150:
[----:B------:R-:W-:Y:S05]  /*6230*/  BSYNC B1 ;  /* 0x0000000000017941 */ /* 0x000fea0003800000 */
.L_x_149:
        /* <DEDUP_REMOVED lines=12> */
.L_x_152:
[----:B------:R-:W-:Y:S05]  /*6300*/  BSYNC B1 ;  /* 0x0000000000017941 */ /* 0x000fea0003800000 */
.L_x_151:
        /* <DEDUP_REMOVED lines=12> */
.L_x_154:
[----:B------:R-:W-:Y:S05]  /*63d0*/  BSYNC B1 ;  /* 0x0000000000017941 */ /* 0x000fea0003800000 */
.L_x_153:
        /* <DEDUP_REMOVED lines=12> */
.L_x_156:
[----:B------:R-:W-:Y:S05]  /*64a0*/  BSYNC B1 ;  /* 0x0000000000017941 */ /* 0x000fea0003800000 */
.L_x_155:
[----:B-----5:R-:W-:Y:S01]  /*64b0*/  LOP3.LUT R5, R5, 0xff, RZ, 0xc0, !PT ;  /* 0x000000ff05057812 */ /* 0x020fe200078ec0ff */
[----:B------:R-:W-:Y:S01]  /*64c0*/  BSSY B1, `(.L_x_157) ;  /* 0x000000b000017945 */ /* 0x000fe20003800000 */
[----:B------:R-:W-:Y:S02]  /*64d0*/  ISETP.LT.OR P2, PT, R33, 0x39, !P1 ;  /* 0x000000392100780c */ /* 0x000fe40004f41670 */
[----:B------:R-:W-:-:S05]  /*64e0*/  F2FP.F16.E5M2.UNPACK_B R5, R5 ;  /* 0x00000005ff05723e */ /* 0x000fca00020004ff */
[----:B012---:R-:W-:-:S05]  /*64f0*/  HADD2.F32 R14, -RZ, R5.H0_H0 ;  /* 0x20000005ff0e7230 */ /* 0x007fca0000004100 */
[----:B------:R-:W-:-:S04]  /*6500*/  FMUL R5, R14, R9 ;  /* 0x000000090e057220 */ /* 0x000fc80000400000 */
[----:B------:R-:W-:-:S05]  /*6510*/  FFMA R5, R16, R8, R5 ;  /* 0x0000000810057223 */ /* 0x000fca0000000005 */
[----:B------:R-:W-:Y:S02]  /*6520*/  F2FP.SATFINITE.E5M2.F32.PACK_AB_MERGE_C R15, RZ, R5, RZ ;  /* 0x00000005ff0f723e */ /* 0x000fe400048060ff */
[----:B------:R-:W-:-:S03]  /*6530*/  PRMT R5, RZ, 0x7610, R5 ;  /* 0x00007610ff057816 */ /* 0x000fc60000000005 */
[----:B------:R0:W-:Y:S01]  /*6540*/  @!P0 STG.E.U8 desc[UR16][R10.64+0x39], R15 ;  /* 0x0000390f0a008986 */ /* 0x0001e2000c101110 */
[----:B------:R-:W-:Y:S05]  /*6550*/  @P2 BRA `(.L_x_158) ;  /* 0x0000000000042947 */ /* 0x000fea0003800000 */
[----:B------:R1:W5:Y:S02]  /*6560*/  LDG.E.U8 R5, desc[UR16][R12.64+0x38] ;  /* 0x000038100c057981 */ /* 0x000364000c1e1100 */
.L_x_158:
[----:B------:R-:W-:Y:S05]  /*6570*/  BSYNC B1 ;  /* 0x0000000000017941 */ /* 0x000fea0003800000 */
.L_x_157:
        /* <DEDUP_REMOVED lines=12> */
.L_x_160:
[----:B------:R-:W-:Y:S05]  /*6640*/  BSYNC B1 ;  /* 0x0000000000017941 */ /* 0x000fea0003800000 */
.L_x_159:
[----:B------:R-:W-:Y:S05]  /*6650*/  @P1 BRA `(.L_x_161) ;  /* 0x0000001000301947 */ /* 0x000fea0003800000 */
[----:B-----5:R-:W-:-:S04]  /*6660*/  LOP3.LUT R5, R5, 0xff, RZ, 0xc0, !PT ;  /* 0x000000ff05057812 */ /* 0x020fc800078ec0ff */
[----:B------:R-:W-:-:S05]  /*6670*/  F2FP.F16.E5M2.UNPACK_B R5, R5 ;  /* 0x00000005ff05723e */ /* 0x000fca00020004ff */
[----:B------:R-:W-:-:S05]  /*6680*/  HADD2.F32 R10, -RZ, R5.H0_H0 ;  /* 0x20000005ff0a7230 */ /* 0x000fca0000004100 */
[----:B------:R-:W-:-:S04]  /*6690*/  FMUL R5, R10, R9 ;  /* 0x000000090a057220 */ /* 0x000fc80000400000 */
[----:B------:R-:W-:-:S05]  /*66a0*/  FFMA R5, R18, R8, R5 ;  /* 0x0000000812057223 */ /* 0x000fca0000000005 */
[----:B------:R-:W-:-:S05]  /*66b0*/  F2FP.SATFINITE.E5M2.F32.PACK_AB_MERGE_C R5, RZ, R5, RZ ;  /* 0x00000005ff05723e */ /* 0x000fca00048060ff */
[----:B------:R0:W-:Y:S01]  /*66c0*/  STG.E.U8 desc[UR16][R6.64+0x39], R5 ;  /* 0x0000390506007986 */ /* 0x0001e2000c101110 */
[----:B------:R-:W-:Y:S05]  /*66d0*/  BRA `(.L_x_161) ;  /* 0x0000001000107947 */ /* 0x000fea0003800000 */
.L_x_32:
[C---:B------:R-:W-:Y:S01]  /*66e0*/  ISETP.GE.AND P0, PT, R34.reuse, 0x1, PT ;  /* 0x000000012200780c */ /* 0x040fe20003f06270 */
[-C--:B--2---:R-:W-:Y:S01]  /*66f0*/  FMUL R145, R145, R8.reuse ;  /* 0x0000000891917220 */ /* 0x084fe20000400000 */
[----:B------:R-:W-:Y:S01]  /*6700*/  ISETP.GE.AND P2, PT, R34, 0x9, PT ;  /* 0x000000092200780c */ /* 0x000fe20003f46270 */
[-C--:B------:R-:W-:Y:S01]  /*6710*/  FMUL R140, R140, R8.reuse ;  /* 0x000000088c8c7220 */ /* 0x080fe20000400000 */
[----:B------:R-:W-:Y:S01]  /*6720*/  ISETP.LT.OR P1, PT, R33, 0x1, !P0 ;  /* 0x000000012100780c */ /* 0x000fe20004721670 */
[-C--:B------:R-:W-:Y:S01]  /*6730*/  FMUL R143, R143, R8.reuse ;  /* 0x000000088f8f7220 */ /* 0x080fe20000400000 */
[----:B------:R-:W-:Y:S01]  /*6740*/  F2FP.SATFINITE.E5M2.F32.PACK_AB_MERGE_C R145, RZ, R145, RZ ;  /* 0x00000091ff91723e */ /* 0x000fe200048060ff */
[-C--:B------:R-:W-:Y:S01]  /*6750*/  FMUL R138, R138, R8.reuse ;  /* 0x000000088a8a7220 */ /* 0x080fe20000400000 */
[----:B------:R-:W-:Y:S01]  /*6760*/  ISETP.LT.OR P4, PT, R33, 0x2, !P0 ;  /* 0x000000022100780c */ /* 0x000fe20004781670 */
[-C--:B------:R-:W-:Y:S01]  /*6770*/  FMUL R141, R141, R8.reuse ;  /* 0x000000088d8d7220 */ /* 0x080fe20000400000 */
[C---:B------:R-:W-:Y:S01]  /*6780*/  ISETP.LT.OR P5, PT, R33.reuse, 0x1, !P2 ;  /* 0x000000012100780c */ /* 0x040fe200057a1670 */
[-C--:B------:R-:W-:Y:S01]  /*6790*/  FMUL R136, R136, R8.reuse ;  /* 0x0000000888887220 */ /* 0x080fe20000400000 */
[----:B------:R-:W-:Y:S01]  /*67a0*/  ISETP.LT.OR P6, PT, R33, 0x2, !P2 ;  /* 0x000000022100780c */ /* 0x000fe200057c1670 */
[----:B------:R-:W-:Y:S01]  /*67b0*/  FMUL R139, R139, R8 ;  /* 0x000000088b8b7220 */ /* 0x000fe20000400000 */
[----:B------:R-:W-:Y:S01]  /*67c0*/  F2FP.SATFINITE.E5M2.F32.PACK_AB_MERGE_C R5, RZ, R140, RZ ;  /* 0x0000008cff05723e */ /* 0x000fe200048060ff */
[-C--:B------:R-:W-:Y:S01]  /*67d0*/  FMUL R134, R134, R8.reuse ;  /* 0x0000000886867220 */ /* 0x080fe20000400000 */
[----:B------:R-:W-:Y:S01]  /*67e0*/  F2FP.SATFINITE.E5M2.F32.PACK_AB_MERGE_C R143, RZ, R143, RZ ;  /* 0x0000008fff8f723e */ /* 0x000fe200048060ff */
[----:B------:R-:W-:Y:S01]  /*67f0*/  @!P1 STG.E.U8 desc[UR16][R14.64], R145 ;  /* 0x000000910e009986 */ /* 0x000fe2000c101110 */
[----:B------:R-:W-:Y:S01]  /*6800*/  ISETP.LT.OR P1, PT, R33, 0x9, !P0 ;  /* 0x000000092100780c */ /* 0x000fe20004721670 */
[----:B------:R-:W-:Y:S01]  /*6810*/  FMUL R137, R137, R8 ;  /* 0x0000000889897220 */ /* 0x000fe20000400000 */
[----:B------:R-:W-:Y:S01]  /*6820*/  F2FP.SATFINITE.E5M2.F32.PACK_AB_MERGE_C R25, RZ, R138, RZ ;  /* 0x0000008aff19723e */ /* 0x000fe200048060ff */
[----:B------:R0:W-:Y:S01]  /*6830*/  @!P4 STG.E.U8 desc[UR16][R14.64+0x1], R5 ;  /* 0x000001050e00c986 */ /* 0x0001e2000c101110 */
[----:B------:R-:W-:Y:S01]  /*6840*/  F2FP.SATFINITE.E5M2.F32.PACK_AB_MERGE_C R141, RZ, R141, RZ ;  /* 0x0000008dff8d723e */ /* 0x000fe200048060ff */
[-C--:B------:R-:W-:Y:S01]  /*6850*/  FMUL R132, R132, R8.reuse ;  /* 0x0000000884847220 */ /* 0x080fe20000400000 */
[C---:B------:R-:W-:Y:S01]  /*6860*/  ISETP.LT.OR P4, PT, R33.reuse, 0xa, !P0 ;  /* 0x0000000a2100780c */ /* 0x040fe20004781670 */
[----:B------:R-:W-:Y:S01]  /*6870*/  @!P5 STG.E.U8 desc[UR16][R12.64], R143 ;  /* 0x0000008f0c00d986 */ /* 0x000fe2000c101110 */
[----:B------:R-:W-:Y:S01]  /*6880*/  ISETP.LT.OR P5, PT, R33, 0x9, !P2 ;  /* 0x000000092100780c */ /* 0x000fe200057a1670 */
[-C--:B------:R-:W-:Y:S01]  /*6890*/  FMUL R135, R135, R8.reuse ;  /* 0x0000000887877220 */ /* 0x080fe20000400000 */
[----:B------:R-:W-:Y:S01]  /*68a0*/  F2FP.SATFINITE.E5M2.F32.PACK_AB_MERGE_C R139, RZ, R139, RZ ;  /* 0x0000008bff8b723e */ /* 0x000fe200048060ff */
[----:B------:R1:W-:Y:S01]  /*68b0*/  @!P6 STG.E.U8 desc[UR16][R12.64+0x1], R25 ;  /* 0x000001190c00e986 */ /* 0x0003e2000c101110 */
[C---:B------:R-:W-:Y:S01]  /*68c0*/  ISETP.LT.OR P6, PT, R33.reuse, 0xa, !P2 ;  /* 0x0000000a2100780c */ /* 0x040fe200057c1670 */
[-C--:B------:R-:W-:Y:S01]  /*68d0*/  FMUL R130, R130, R8.reuse ;  /* 0x0000000882827220 */ /* 0x080fe20000400000 */
[----:B------:R-:W-:Y:S01]  /*68e0*/  F2FP.SATFINITE.E5M2.F32.PACK_AB_MERGE_C R137, RZ, R137, RZ ;  /* 0x00000089ff89723e */ /* 0x000fe200048060ff */
[----:B------:R-:W-:Y:S01]  /*68f0*/  @!P1 STG.E.U8 desc[UR16][R14.64+0x8], R141 ;  /* 0x0000088d0e009986 */ /* 0x000fe2000c101110 */
[----:B------:R-:W-:Y:S01]  /*6900*/  ISETP.LT.OR P1, PT, R33, 0x11, !P0 ;  /* 0x000000112100780c */ /* 0x000fe20004721670 */
[----:B------:R-:W-:Y:S01]  /*6910*/  FMUL R133, R133, R8 ;  /* 0x0000000885857220 */ /* 0x000fe20000400000 */
[----:B0-----:R-:W-:Y:S01]  /*6920*/  F2FP.SATFINITE.E5M2.F32.PACK_AB_MERGE_C R5, RZ, R136, RZ ;  /* 0x00000088ff05723e */ /* 0x001fe200048060ff */
[-C--:B------:R-:W-:Y:S01]  /*6930*/  FMUL R128, R128, R8.reuse ;  /* 0x0000000880807220 */ /* 0x080fe20000400000 */
[----:B------:R-:W-:Y:S01]  /*6940*/  F2FP.SATFINITE.E5M2.F32.PACK_AB_MERGE_C R135, RZ, R135, RZ ;  /* 0x00000087ff87723e */ /* 0x000fe200048060ff */
[----:B------:R-:W-:Y:S01]  /*6950*/  FMUL R131, R131, R8 ;  /* 0x0000000883837220 */ /* 0x000fe20000400000 */
[----:B------:R-:W-:Y:S01]  /*6960*/  F2FP.SATFINITE.E5M2.F32.PACK_AB_MERGE_C R133, RZ, R133, RZ ;  /* 0x00000085ff85723e */ /* 0x000fe200048060ff */
[----:B------:R0:W-:Y:S01]  /*6970*/  @!P4 STG.E.U8 desc[UR16][R14.64+0x9], R5 ;  /* 0x000009050e00c986 */ /* 0x0001e2000c101110 */
[----:B-1----:R-:W-:Y:S01]  /*6980*/  F2FP.SATFINITE.E5M2.F32.PACK_AB_MERGE_C R25, RZ, R134, RZ ;  /* 0x00000086ff19723e */ /* 0x002fe200048060ff */
        /* <DEDUP_REMOVED lines=15> */
[-C--:B------:R-:W-:Y:S01]  /*6a80*/  FMUL R125, R125, R8.reuse ;  /* 0x000000087d7d7220 */ /* 0x080fe20000400000 */
[----:B------:R-:W-:Y:S01]  /*6a90*/  FMUL R120, R120, R8 ;  /* 0x0000000878787220 */ /* 0x000fe20000400000 */
[----:B------:R-:W-:Y:S01]  /*6aa0*/  F2FP.SATFINITE.E5M2.F32.PACK_AB_MERGE_C R127, RZ, R127, RZ ;  /* 0x0000007fff7f723e */ /* 0x000fe200048060ff */
[----:B------:R0:W-:Y:S01]  /*6ab0*/  @!P4 STG.E.U8 desc[UR16][R14.64+0x11], R5 ;  /* 0x000011050e00c986 */ /* 0x0001e2000c101110 */
[----:B-1----:R-:W-:Y:S01]  /*6ac0*/  F2FP.SATFINITE.E5M2.F32.PACK_AB_MERGE_C R25, RZ, R130, RZ ;  /* 0x00000082ff19723e */ /* 0x002fe200048060ff */
[-C--:B------:R-:W-:Y:S01]  /*6ad0*/  FMUL R123, R123, R8.reuse ;  /* 0x000000087b7b7220 */ /* 0x080fe20000400000 */
[C---:B------:R-:W-:Y:S01]  /*6ae0*/  ISETP.LT.OR P4, PT, R33.reuse, 0x1a, !P0 ;  /* 0x0000001a2100780c */ /* 0x040fe20004781670 */
[----:B------:R-:W-:Y:S01]  /*6af0*/  @!P5 STG.E.U8 desc[UR16][R12.64+0x10], R135 ;  /* 0x000010870c00d986 */ /* 0x000fe2000c101110 */
[C---:B------:R-:W-:Y:S01]  /*6b00*/  ISETP.LT.OR P5, PT, R33.reuse, 0x19, !P2 ;  /* 0x000000192100780c */ /* 0x040fe200057a1670 */
[-C--:B------:R-:W-:Y:S01]  /*6b10*/  FMUL R118, R118, R8.reuse ;  /* 0x0000000876767220 */ /* 0x080fe20000400000 */
[----:B------:R-:W-:Y:S01]  /*6b20*/  F2FP.SATFINITE.E5M2.F32.PACK_AB_MERGE_C R125, RZ, R125, RZ ;  /* 0x0000007dff7d723e */ /* 0x000fe200048060ff */
[----:B------:R1:W-:Y:S01]  /*6b30*/  @!P6 STG.E.U8 desc[UR16][R12.64+0x11], R25 ;  /* 0x000011190c00e986 */ /* 0x0003e2000c101110 */
[----:B------:R-:W-:Y:S01]  /*6b40*/  ISETP.LT.OR P6, PT, R33, 0x1a, !P2 ;  /* 0x0000001a2100780c */ /* 0x000fe200057c1670 */
        /* <DEDUP_REMOVED lines=8> */
[-C--:B------:R-:W-:Y:S01]  /*6bd0*/  FMUL R114, R114, R8.reuse ;  /* 0x0000000872727220 */ /* 0x080fe20000400000 */
[----:B------:R-:W-:Y:S01]  /*6be0*/  FMUL R112, R112, R8 ;  /* 0x0000000870707220 */ /* 0x000fe20000400000 */
[----:B-1----:R-:W-:Y:S01]  /*6bf0*/  F2FP.SATFINITE.E5M2.F32.PACK_AB_MERGE_C R25, RZ, R126, RZ ;  /* 0x0000007eff19723e */ /* 0x002fe200048060ff */
[----:B------:R0:W-:Y:S01]  /*6c00*/  @!P4 STG.E.U8 desc[UR16][R14.64+0x19], R5 ;  /* 0x000019050e00c986 */ /* 0x0001e2000c101110 */
[----:B------:R-:W-:Y:S01]  /*6c10*/  ISETP.LT.OR P4, PT, R33, 0x22, !P0 ;  /* 0x000000222100780c */ /* 0x000fe20004781670 */
[-C--:B------:R-:W-:Y:S01]  /*6c20*/  FMUL R117, R117, R8.reuse ;  /* 0x0000000875757220 */ /* 0x080fe20000400000 */
[----:B------:R-:W-:Y:S01]  /*6c30*/  F2FP.SATFINITE.E5M2.F32.PACK_AB_MERGE_C R119, RZ, R119, RZ ;  /* 0x00000077ff77723e */ /* 0x000fe200048060ff */
[----:B------:R-:W-:Y:S01]  /*6c40*/  @!P5 STG.E.U8 desc[UR16][R12.64+0x18], R131 ;  /* 0x000018830c00d986 */ /* 0x000fe2000c101110 */
[----:B------:R-:W-:Y:S01]  /*6c50*/  ISETP.LT.OR P5, PT, R33, 0x21, !P2 ;  /* 0x000000212100780c */ /* 0x000fe200057a1670 */
[----:B------:R-:W-:Y:S01]  /*6c60*/  FMUL R115, R115, R8 ;  /* 0x0000000873737220 */ /* 0x000fe20000400000 */
[----:B------:R-:W-:Y:S01]  /*6c70*/  F2FP.SATFINITE.E5M2.F32.PACK_AB_MERGE_C R27, RZ, R112, RZ ;  /* 0x00000070ff1b723e */ /* 0x000fe200048060ff */
[----:B------:R1:W-:Y:S01]  /*6c80*/  @!P6 STG.E.U8 desc[UR16][R12.64+0x19], R25 ;  /* 0x000019190c00e986 */ /* 0x0003e2000c101110 */
[----:B------:R-:W-:Y:S01]  /*6c90*/  ISETP.LT.OR P6, PT, R33, 0x22, !P2 ;  /* 0x000000222100780c */ /* 0x000fe200057c1670 */
[-C--:B------:R-:W-:Y:S01]  /*6ca0*/  FMUL R110, R110, R8.reuse ;  /* 0x000000086e6e7220 */ /* 0x080fe20000400000 */
[-C--:B------:R-:W-:Y:S01]  /*6cb0*/  FMUL R113, R113, R8.reuse ;  /* 0x0000000871717220 */ /* 0x080fe20000400000 */
        /* <DEDUP_REMOVED lines=39> */
[-C--:B------:R-:W-:Y:S01]  /*6f30*/  FMUL R101, R101, R8.reuse ;  /* 0x0000000865657220 */ /* 0x080fe20000400000 */
[----:B------:R-:W-:Y:S01]  /*6f40*/  @!P1 STG.E.U8 desc[UR16][R14.64+0x30], R121 ;  /* 0x000030790e009986 */ /* 0x000fe2000c101110 */
[----:B------:R-:W-:Y:S01]  /*6f50*/  ISETP.LT.OR P1, PT, R33, 0x39, !P0 ;  /* 0x000000392100780c */ /* 0x000fe20004721670 */
[-C--:B------:R-:W-:Y:S01]  /*6f60*/  FMUL R99, R99, R8.reuse ;  /* 0x0000000863637220 */ /* 0x080fe20000400000 */
[----:B------:R-:W-:Y:S01]  /*6f70*/  ISETP.LT.OR P0, PT, R33, 0x3a, !P0 ;  /* 0x0000003a2100780c */ /* 0x000fe20004701670 */
[----:B------:R-:W-:Y:S01]  /*6f80*/  FMUL R94, R94, R8 ;  /* 0x000000085e5e7220 */ /* 0x000fe20000400000 */
[----:B0-----:R-:W-:Y:S01]  /*6f90*/  F2FP.SATFINITE.E5M2.F32.PACK_AB_MERGE_C R5, RZ, R116, RZ ;  /* 0x00000074ff05723e */ /* 0x001fe200048060ff */
[-C--:B------:R-:W-:Y:S01]  /*6fa0*/  FMUL R92, R92, R8.reuse ;  /* 0x000000085c5c7220 */ /* 0x080fe20000400000 */
[----:B------:R-:W-:Y:S01]  /*6fb0*/  F2FP.SATFINITE.E5M2.F32.PACK_AB_MERGE_C R103, RZ, R103, RZ ;  /* 0x00000067ff67723e */ /* 0x000fe200048060ff */
[----:B------:R-:W-:Y:S01]  /*6fc0*/  FMUL R95, R95, R8 ;  /* 0x000000085f5f7220 */ /* 0x000fe20000400000 */
[----:B-1----:R-:W-:Y:S01]  /*6fd0*/  F2FP.SATFINITE.E5M2.F32.PACK_AB_MERGE_C R25, RZ, R114, RZ ;  /* 0x00000072ff19723e */ /* 0x002fe200048060ff */
[----:B------:R0:W-:Y:S01]  /*6fe0*/  @!P4 STG.E.U8 desc[UR16][R14.64+0x31], R5 ;  /* 0x000031050e00c986 */ /* 0x0001e2000c101110 */
[----:B------:R-:W-:Y:S01]  /*6ff0*/  ISETP.LT.OR P4, PT, R33, 0x39, !P2 ;  /* 0x000000392100780c */ /* 0x000fe20005781670 */
[-C--:B------:R-:W-:Y:S01]  /*7000*/  FMUL R97, R97, R8.reuse ;  /* 0x0000000861617220 */ /* 0x080fe20000400000 */
[----:B------:R-:W-:Y:S01]  /*7010*/  ISETP.LT.OR P2, PT, R33, 0x3a, !P2 ;  /* 0x0000003a2100780c */ /* 0x000fe20005741670 */
[----:B------:R-:W-:Y:S01]  /*7020*/  @!P5 STG.E.U8 desc[UR16][R12.64+0x30], R119 ;  /* 0x000030770c00d986 */ /* 0x000fe2000c101110 */
[----:B------:R-:W-:Y:S01]  /*7030*/  F2FP.SATFINITE.E5M2.F32.PACK_AB_MERGE_C R101, RZ, R101, RZ ;  /* 0x00000065ff65723e */ /* 0x000fe200048060ff */
[-C--:B------:R-:W-:Y:S01]  /*7040*/  FMUL R90, R90, R8.reuse ;  /* 0x000000085a5a7220 */ /* 0x080fe20000400000 */
[----:B------:R-:W-:Y:S01]  /*7050*/  F2FP.SATFINITE.E5M2.F32.PACK_AB_MERGE_C R99, RZ, R99, RZ ;  /* 0x00000063ff63723e */ /* 0x000fe200048060ff */
[----:B------:R-:W-:Y:S01]  /*7060*/  @!P6 STG.E.U8 desc[UR16][R12.64+0x31], R25 ;  /* 0x000031190c00e986 */ /* 0x000fe2000c101110 */
[----:B------:R-:W-:Y:S01]  /*7070*/  F2FP.SATFINITE.E5M2.F32.PACK_AB_MERGE_C R95, RZ, R95, RZ ;  /* 0x0000005fff5f723e */ /* 0x000fe200048060ff */
[-C--:B------:R-:W-:Y:S01]  /*7080*/  FMUL R22, R22, R8.reuse ;  /* 0x0000000816167220 */ /* 0x080fe20000400000 */
[-C--:B------:R-:W-:Y:S01]  /*7090*/  FMUL R93, R93, R8.reuse ;  /* 0x000000085d5d7220 */ /* 0x080fe20000400000 */
[----:B------:R-:W-:Y:S01]  /*70a0*/  @!P0 STG.E.U8 desc[UR16][R14.64+0x39], R27 ;  /* 0x0000391b0e008986 */ /* 0x000fe2000c101110 */
[----:B------:R-:W-:Y:S01]  /*70b0*/  ISETP.GE.AND P0, PT, R34, 0x81, PT ;  /* 0x000000812200780c */ /* 0x000fe20003f06270 */
[----:B------:R-:W-:Y:S01]  /*70c0*/  FMUL R91, R91, R8 ;  /* 0x000000085b5b7220 */ /* 0x000fe20000400000 */
[----:B0-----:R-:W-:Y:S01]  /*70d0*/  F2FP.SATFINITE.E5M2.F32.PACK_AB_MERGE_C R5, RZ, R110, RZ ;  /* 0x0000006eff05723e */ /* 0x001fe200048060ff */
[----:B------:R0:W-:Y:S01]  /*70e0*/  @!P1 STG.E.U8 desc[UR16][R14.64+0x38], R117 ;  /* 0x000038750e009986 */ /* 0x0001e2000c101110 */
[C---:B------:R-:W-:Y:S01]  /*70f0*/  ISETP.LT.OR P6, PT, R33.reuse, 0x1, !P0 ;  /* 0x000000012100780c */ /* 0x040fe200047c1670 */
[-C--:B------:R-:W-:Y:S01]  /*7100*/  FMUL R88, R88, R8.reuse ;  /* 0x0000000858587220 */ /* 0x080fe20000400000 */
[----:B------:R-:W-:Y:S01]  /*7110*/  ISETP.LT.OR P5, PT, R33, 0x2, !P0 ;  /* 0x000000022100780c */ /* 0x000fe200047a1670 */
[----:B------:R-:W-:Y:S01]  /*7120*/  @!P4 STG.E.U8 desc[UR16][R12.64+0x38], R115 ;  /* 0x000038730c00c986 */ /* 0x000fe2000c101110 */
[----:B------:R-:W-:Y:S01]  /*7130*/  ISETP.GE.AND P1, PT, R34, 0x89, PT ;  /* 0x000000892200780c */ /* 0x000fe20003f26270 */
[-C--:B------:R-:W-:Y:S01]  /*7140*/  FMUL R21, R21, R8.reuse ;  /* 0x0000000815157220 */ /* 0x080fe20000400000 */
[----:B------:R-:W-:Y:S01]  /*7150*/  F2FP.SATFINITE.E5M2.F32.PACK_AB_MERGE_C R97, RZ, R97, RZ ;  /* 0x00000061ff61723e */ /* 0x000fe200048060ff */
[----:B------:R1:W-:Y:S01]  /*7160*/  @!P2 STG.E.U8 desc[UR16][R12.64+0x39], R5 ;  /* 0x000039050c00a986 */ /* 0x0003e2000c101110 */
[----:B------:R-:W-:Y:S01]  /*7170*/  ISETP.LT.OR P4, PT, R33, 0x1, !P1 ;  /* 0x000000012100780c */ /* 0x000fe20004f81670 */
[-C--:B------:R-:W-:Y:S01]  /*7180*/  FMUL R89, R89, R8.reuse ;  /* 0x0000000859597220 */ /* 0x080fe20000400000 */
[----:B------:R-:W-:Y:S01]  /*7190*/  ISETP.LT.OR P2, PT, R33, 0xa, !P0 ;  /* 0x0000000a2100780c */ /* 0x000fe20004741670 */
[----:B------:R-:W-:Y:S01]  /*71a0*/  FMUL R23, R23, R8 ;  /* 0x0000000817177220 */ /* 0x000fe20000400000 */
[----:B0-----:R-:W-:Y:S01]  /*71b0*/  F2FP.SATFINITE.E5M2.F32.PACK_AB_MERGE_C R15, RZ, R108, RZ ;  /* 0x0000006cff0f723e */ /* 0x001fe200048060ff */
[----:B------:R-:W-:Y:S01]  /*71c0*/  @!P6 STG.E.U8 desc[UR16][R10.64], R113 ;  /* 0x000000710a00e986 */ /* 0x000fe2000c101110 */
[C---:B------:R-:W-:Y:S01]  /*71d0*/  ISETP.LT.OR P6, PT, R33.reuse, 0x2, !P1 ;  /* 0x000000022100780c */ /* 0x040fe20004fc1670 */
[-C--:B------:R-:W-:Y:S01]  /*71e0*/  FMUL R20, R20, R8.reuse ;  /* 0x0000000814147220 */ /* 0x080fe20000400000 */
[----:B------:R-:W-:Y:S01]  /*71f0*/  F2FP.SATFINITE.E5M2.F32.PACK_AB_MERGE_C R93, RZ, R93, RZ ;  /* 0x0000005dff5d723e */ /* 0x000fe200048060ff */
[----:B------:R-:W-:Y:S01]  /*7200*/  @!P5 STG.E.U8 desc[UR16][R10.64+0x1], R15 ;  /* 0x0000010f0a00d986 */ /* 0x000fe2000c101110 */
[----:B------:R-:W-:Y:S01]  /*7210*/  ISETP.LT.OR P5, PT, R33, 0x9, !P0 ;  /* 0x000000092100780c */ /* 0x000fe200047a1670 */
[----:B------:R-:W-:Y:S01]  /*7220*/  FMUL R17, R17, R8 ;  /* 0x0000000811117220 */ /* 0x000fe20000400000 */
[----:B-1----:R-:W-:Y:S01]  /*7230*/  F2FP.SATFINITE.E5M2.F32.PACK_AB_MERGE_C R5, RZ, R106, RZ ;  /* 0x0000006aff05723e */ /* 0x002fe200048060ff */
[----:B------:R-:W-:Y:S01]  /*7240*/  @!P4 STG.E.U8 desc[UR16][R6.64], R111 ;  /* 0x0000006f0600c986 */ /* 0x000fe2000c101110 */
[----:B------:R-:W-:Y:S01]  /*7250*/  F2FP.SATFINITE.E5M2.F32.PACK_AB_MERGE_C R13, RZ, R104, RZ ;  /* 0x00000068ff0d723e */ /* 0x000fe200048060ff */
[-C--:B------:R-:W-:Y:S01]  /*7260*/  FMUL R16, R16, R8.reuse ;  /* 0x0000000810107220 */ /* 0x080fe20000400000 */
[----:B------:R-:W-:Y:S01]  /*7270*/  ISETP.LT.OR P4, PT, R33, 0x9, !P1 ;  /* 0x000000092100780c */ /* 0x000fe20004f81670 */
[-C--:B------:R-:W-:Y:S01]  /*7280*/  FMUL R19, R19, R8.reuse ;  /* 0x0000000813137220 */ /* 0x080fe20000400000 */
[----:B------:R-:W-:Y:S01]  /*7290*/  F2FP.SATFINITE.E5M2.F32.PACK_AB_MERGE_C R91, RZ, R91, RZ ;  /* 0x0000005bff5b723e */ /* 0x000fe200048060ff */
[----:B------:R0:W-:Y:S01]  /*72a0*/  @!P6 STG.E.U8 desc[UR16][R6.64+0x1], R5 ;  /* 0x000001050600e986 */ /* 0x0001e2000c101110 */
[C---:B------:R-:W-:Y:S01]  /*72b0*/  ISETP.LT.OR P6, PT, R33.reuse, 0xa, !P1 ;  /* 0x0000000a2100780c */ /* 0x040fe20004fc1670 */
[----:B------:R-:W-:Y:S01]  /*72c0*/  FMUL R18, R18, R8 ;  /* 0x0000000812127220 */ /* 0x000fe20000400000 */
[----:B------:R-:W-:Y:S01]  /*72d0*/  F2FP.SATFINITE.E5M2.F32.PACK_AB_MERGE_C R21, RZ, R21, RZ ;  /* 0x00000015ff15723e */ /* 0x000fe200048060ff */
[----:B------:R1:W-:Y:S01]  /*72e0*/  @!P2 STG.E.U8 desc[UR16][R10.64+0x9], R13 ;  /* 0x0000090d0a00a986 */ /* 0x0003e2000c101110 */
[----:B------:R-:W-:-:S02]  /*72f0*/  ISETP.LT.OR P2, PT, R33, 0x12, !P0 ;  /* 0x000000122100780c */ /* 0x000fc40004741670 */
[----:B------:R-:W-:Y:S01]  /*7300*/  F2FP.SATFINITE.E5M2.F32.PACK_AB_MERGE_C R89, RZ, R89, RZ ;  /* 0x00000059ff59723e */ /* 0x000fe200048060ff */
[----:B------:R-:W-:Y:S01]  /*7310*/  @!P5 STG.E.U8 desc[UR16][R10.64+0x8], R107 ;  /* 0x0000086b0a00d986 */ /* 0x000fe2000c101110 */
[C---:B------:R-:W-:Y:S02]  /*7320*/  ISETP.LT.OR P5, PT, R33.reuse, 0x11, !P0 ;  /* 0x000000112100780c */ /* 0x040fe400047a1670 */
[----:B------:R-:W-:Y:S01]  /*7330*/  F2FP.SATFINITE.E5M2.F32.PACK_AB_MERGE_C R23, RZ, R23, RZ ;  /* 0x00000017ff17723e */ /* 0x000fe200048060ff */
[----:B------:R-:W-:Y:S01]  /*7340*/  @!P4 STG.E.U8 desc[UR16][R6.64+0x8], R109 ;  /* 0x0000086d0600c986 */ /* 0x000fe2000c101110 */
[----:B0-----:R-:W-:Y:S02]  /*7350*/  F2FP.SATFINITE.E5M2.F32.PACK_AB_MERGE_C R5, RZ, R102, RZ ;  /* 0x00000066ff05723e */ /* 0x001fe400048060ff */
[C---:B------:R-:W-:Y:S02]  /*7360*/  ISETP.LT.OR P4, PT, R33.reuse, 0x11, !P1 ;  /* 0x000000112100780c */ /* 0x040fe40004f81670 */
[----:B-1----:R-:W-:Y:S01]  /*7370*/  F2FP.SATFINITE.E5M2.F32.PACK_AB_MERGE_C R13, RZ, R98, RZ ;  /* 0x00000062ff0d723e */ /* 0x002fe200048060ff */
[----:B------:R0:W-:Y:S01]  /*7380*/  @!P6 STG.E.U8 desc[UR16][R6.64+0x9], R5 ;  /* 0x000009050600e986 */ /* 0x0001e2000c101110 */
[----:B------:R-:W-:-:S02]  /*7390*/  ISETP.LT.OR P6, PT, R33, 0x12, !P1 ;  /* 0x000000122100780c */ /* 0x000fc40004fc1670 */
[----:B------:R-:W-:Y:S01]  /*73a0*/  F2FP.SATFINITE.E5M2.F32.PACK_AB_MERGE_C R17, RZ, R17, RZ ;  /* 0x00000011ff11723e */ /* 0x000fe200048060ff */
[----:B------:R1:W-:Y:S01]  /*73b0*/  @!P2 STG.E.U8 desc[UR16][R10.64+0x11], R13 ;  /* 0x0000110d0a00a986 */ /* 0x0003e2000c101110 */
[C---:B------:R-:W-:Y:S02]  /*73c0*/  ISETP.LT.OR P2, PT, R33.reuse, 0x1a, !P0 ;  /* 0x0000001a2100780c */ /* 0x040fe40004741670 */
[----:B------:R-:W-:Y:S01]  /*73d0*/  F2FP.SATFINITE.E5M2.F32.PACK_AB_MERGE_C R19, RZ, R19, RZ ;  /* 0x00000013ff13723e */ /* 0x000fe200048060ff */
[----:B------:R-:W-:Y:S01]  /*73e0*/  @!P5 STG.E.U8 desc[UR16][R10.64+0x10], R105 ;  /* 0x000010690a00d986 */ /* 0x000fe2000c101110 */
[----:B------:R-:W-:Y:S02]  /*73f0*/  ISETP.LT.OR P5, PT, R33, 0x19, !P0 ;  /* 0x000000192100780c */ /* 0x000fe400047a1670 */
[----:B------:R-:W-:Y:S01]  /*7400*/  F2FP.SATFINITE.E5M2.F32.PACK_AB_MERGE_C R15, RZ, R18, RZ ;  /* 0x00000012ff0f723e */ /* 0x000fe200048060ff */
[----:B------:R-:W-:Y:S01]  /*7410*/  @!P4 STG.E.U8 desc[UR16][R6.64+0x10], R103 ;  /* 0x000010670600c986 */ /* 0x000fe2000c101110 */
[----:B0-----:R-:W-:-:S02]  /*7420*/  F2FP.SATFINITE.E5M2.F32.PACK_AB_MERGE_C R5, RZ, R100, RZ ;  /* 0x00000064ff05723e */ /* 0x001fc400048060ff */
[C---:B------:R-:W-:Y:S02]  /*7430*/  ISETP.LT.OR P4, PT, R33.reuse, 0x19, !P1 ;  /* 0x000000192100780c */ /* 0x040fe40004f81670 */
[----:B-1----:R-:W-:Y:S01]  /*7440*/  F2FP.SATFINITE.E5M2.F32.PACK_AB_MERGE_C R13, RZ, R96, RZ ;  /* 0x00000060ff0d723e */ /* 0x002fe200048060ff */
[----:B------:R0:W-:Y:S01]  /*7450*/  @!P6 STG.E.U8 desc[UR16][R6.64+0x11], R5 ;  /* 0x000011050600e986 */ /* 0x0001e2000c101110 */
[----:B------:R-:W-:-:S03]  /*7460*/  ISETP.LT.OR P6, PT, R33, 0x1a, !P1 ;  /* 0x0000001a2100780c */ /* 0x000fc60004fc1670 */
[----:B------:R1:W-:Y:S01]  /*7470*/  @!P2 STG.E.U8 desc[UR16][R10.64+0x19], R13 ;  /* 0x0000190d0a00a986 */ /* 0x0003e2000c101110 */
[----:B------:R-:W-:-:S03]  /*7480*/  ISETP.LT.OR P2, PT, R33, 0x22, !P0 ;  /* 0x000000222100780c */ /* 0x000fc60004741670 */
[----:B------:R-:W-:Y:S01]  /*7490*/  @!P5 STG.E.U8 desc[UR16][R10.64+0x18], R101 ;  /* 0x000018650a00d986 */ /* 0x000fe2000c101110 */
[C---:B------:R-:W-:Y:S02]  /*74a0*/  ISETP.LT.OR P5, PT, R33.reuse, 0x21, !P0 ;  /* 0x000000212100780c */ /* 0x040fe400047a1670 */
[----:B0-----:R-:W-:Y:S01]  /*74b0*/  F2FP.SATFINITE.E5M2.F32.PACK_AB_MERGE_C R5, RZ, R94, RZ ;  /* 0x0000005eff05723e */ /* 0x001fe200048060ff */
[----:B------:R-:W-:Y:S01]  /*74c0*/  @!P4 STG.E.U8 desc[UR16][R6.64+0x18], R99 ;  /* 0x000018630600c986 */ /* 0x000fe2000c101110 */
        /* <DEDUP_REMOVED lines=25> */
[C---:B------:R-:W-:Y:S02]  /*7660*/  ISETP.LT.OR P2, PT, R33.reuse, 0x39, !P0 ;  /* 0x000000392100780c */ /* 0x040fe40004741670 */
[C---:B------:R-:W-:Y:S01]  /*7670*/  ISETP.LT.OR P0, PT, R33.reuse, 0x3a, !P0 ;  /* 0x0000003a2100780c */ /* 0x040fe20004701670 */
[----:B------:R1:W-:Y:S01]  /*7680*/  @!P5 STG.E.U8 desc[UR16][R10.64+0x30], R89 ;  /* 0x000030590a00d986 */ /* 0x0003e2000c101110 */
[C---:B------:R-:W-:Y:S02]  /*7690*/  ISETP.LT.OR P5, PT, R33.reuse, 0x39, !P1 ;  /* 0x000000392100780c */ /* 0x040fe40004fa1670 */
[----:B------:R-:W-:Y:S01]  /*76a0*/  ISETP.LT.OR P1, PT, R33, 0x3a, !P1 ;  /* 0x0000003a2100780c */ /* 0x000fe20004f21670 */
[----:B------:R1:W-:Y:S01]  /*76b0*/  @!P4 STG.E.U8 desc[UR16][R6.64+0x30], R23 ;  /* 0x000030170600c986 */ /* 0x0003e2000c101110 */
[----:B0-----:R-:W-:-:S05]  /*76c0*/  F2FP.SATFINITE.E5M2.F32.PACK_AB_MERGE_C R5, RZ, R20, RZ ;  /* 0x00000014ff05723e */ /* 0x001fca00048060ff */
[----:B------:R1:W-:Y:S04]  /*76d0*/  @!P6 STG.E.U8 desc[UR16][R6.64+0x31], R5 ;  /* 0x000031050600e986 */ /* 0x0003e8000c101110 */
[----:B------:R1:W-:Y:S04]  /*76e0*/  @!P2 STG.E.U8 desc[UR16][R10.64+0x38], R17 ;  /* 0x000038110a00a986 */ /* 0x0003e8000c101110 */
[----:B------:R1:W-:Y:S04]  /*76f0*/  @!P0 STG.E.U8 desc[UR16][R10.64+0x39], R13 ;  /* 0x0000390d0a008986 */ /* 0x0003e8000c101110 */
[----:B------:R1:W-:Y:S04]  /*7700*/  @!P5 STG.E.U8 desc[UR16][R6.64+0x38], R19 ;  /* 0x000038130600d986 */ /* 0x0003e8000c101110 */
[----:B------:R1:W-:Y:S02]  /*7710*/  @!P1 STG.E.U8 desc[UR16][R6.64+0x39], R15 ;  /* 0x0000390f06009986 */ /* 0x0003e4000c101110 */
.L_x_161:
[----:B------:R-:W-:Y:S05]  /*7720*/  BSYNC B0 ;  /* 0x0000000000007941 */ /* 0x000fea0003800000 */
.L_x_31:
[----:B------:R-:W-:Y:S01]  /*7730*/  ULDC UR6, c[0x0][0xc] ;  /* 0x0000030000067ab9 */ /* 0x000fe20000000800 */
[----:B------:R-:W-:Y:S01]  /*7740*/  ULDC UR7, c[0x0][0x10] ;  /* 0x0000040000077ab9 */ /* 0x000fe20000000800 */
[----:B01---5:R-:W0:Y:S01]  /*7750*/  LDC R5, c[0x0][0x14] ;  /* 0x00000500ff057b82 */ /* 0x023e220000000800 */
[----:B------:R-:W-:Y:S01]  /*7760*/  UIMAD.WIDE.U32 UR6, UR6, UR7, URZ ;  /* 0x00000007060672a5 */ /* 0x000fe2000f8e003f */
[----:B------:R-:W-:Y:S01]  /*7770*/  PRMT R6, RZ, 0x7610, R6 ;  /* 0x00007610ff067816 */ /* 0x000fe20000000006 */
[----:B------:R-:W-:-:S04]  /*7780*/  IMAD.MOV.U32 R7, RZ, RZ, -0x1 ;  /* 0xffffffffff077424 */ /* 0x000fc800078e00ff */
[----:B0-----:R-:W-:-:S04]  /*7790*/  IMAD.WIDE.U32 R2, R5, UR6, R2 ;  /* 0x0000000605027c25 */ /* 0x001fc8000f8e0002 */
[----:B------:R-:W-:Y:S01]  /*77a0*/  IMAD R5, R5, UR7, RZ ;  /* 0x0000000705057c24 */ /* 0x000fe2000f8e02ff */
[----:B------:R-:W-:Y:S02]  /*77b0*/  ULDC.64 UR6, c[0x0][0x650] ;  /* 0x0001940000067ab9 */ /* 0x000fe40000000a00 */
[----:B------:R-:W-:Y:S01]  /*77c0*/  ISETP.GE.U32.AND P0, PT, R2, UR6, PT ;  /* 0x0000000602007c0c */ /* 0x000fe2000bf06070 */
[----:B------:R-:W-:Y:S02]  /*77d0*/  IMAD.IADD R3, R3, 0x1, R5 ;  /* 0x0000000103037824 */ /* 0x000fe400078e0205 */
[----:B------:R-:W-:-:S03]  /*77e0*/  IMAD.MOV.U32 R5, RZ, RZ, -0x1 ;  /* 0xffffffffff057424 */ /* 0x000fc600078e00ff */
[----:B------:R-:W-:-:S13]  /*77f0*/  ISETP.GE.U32.AND.EX P0, PT, R3, UR7, PT, P0 ;  /* 0x0000000703007c0c */ /* 0x000fda000bf06100 */
[----:B------:R-:W-:Y:S05]  /*7800*/  @P0 BRA `(.L_x_162) ;  /* 0x0000000400600947 */ /* 0x000fea0003800000 */
[----:B------:R-:W0:Y:S01]  /*7810*/  S2R R20, SR_CTAID.X ;  /* 0x0000000000147919 */ /* 0x000e220000002500 */
[----:B------:R-:W1:Y:S01]  /*7820*/  LDC.64 R14, c[0x0][0x628] ;  /* 0x00018a00ff0e7b82 */ /* 0x000e620000000a00 */
[----:B------:R-:W-:Y:S01]  /*7830*/  ULDC UR6, c[0x0][0x150] ;  /* 0x0000540000067ab9 */ /* 0x000fe20000000800 */
[----:B--234-:R-:W-:Y:S01]  /*7840*/  IMAD.MOV.U32 R12, RZ, RZ, R2 ;  /* 0x000000ffff0c7224 */ /* 0x01cfe200078e0002 */
[----:B------:R-:W2:Y:S01]  /*7850*/  S2R R22, SR_CTAID.Y ;  /* 0x0000000000167919 */ /* 0x000ea20000002600 */
[----:B------:R-:W-:-:S04]  /*7860*/  IMAD.MOV.U32 R13, RZ, RZ, R3 ;  /* 0x000000ffff0d7224 */ /* 0x000fc800078e0003 */
[----:B------:R-:W3:Y:S08]  /*7870*/  LDC R23, c[0x0][0x144] ;  /* 0x00005100ff177b82 */ /* 0x000ef00000000800 */
[----:B------:R-:W4:Y:S08]  /*7880*/  LDC R16, c[0x0][0x630] ;  /* 0x00018c00ff107b82 */ /* 0x000f300000000800 */
[----:B------:R-:W2:Y:S01]  /*7890*/  LDC.64 R18, c[0x0][0x620] ;  /* 0x00018800ff127b82 */ /* 0x000ea20000000a00 */
[----:B-1----:R-:W-:-:S04]  /*78a0*/  ISETP.NE.U32.AND P0, PT, R14, RZ, PT ;  /* 0x000000ff0e00720c */ /* 0x002fc80003f05070 */
[----:B------:R-:W-:Y:S02]  /*78b0*/  ISETP.NE.AND.EX P0, PT, R15, RZ, PT, P0 ;  /* 0x000000ff0f00720c */ /* 0x000fe40003f05300 */
[----:B0-----:R-:W-:-:S05]  /*78c0*/  I2FP.F32.U32 R5, R20 ;  /* 0x0000001400057245 */ /* 0x001fca0000201000 */
[----:B------:R-:W-:-:S04]  /*78d0*/  FMUL R5, R5, UR6 ;  /* 0x0000000605057c20 */ /* 0x000fc80008400000 */
[----:B------:R0:W1:Y:S02]  /*78e0*/  F2I.U32.TRUNC.NTZ R21, R5 ;  /* 0x0000000500157305 */ /* 0x000064000020f000 */
[----:B---34-:R-:W-:Y:S05]  /*78f0*/  @!P0 BRA `(.L_x_163) ;  /* 0x0000000000288947 */ /* 0x018fea0003800000 */
[----:B0-----:R-:W0:Y:S02]  /*7900*/  LDC R5, c[0x0][0x634] ;  /* 0x00018d00ff057b82 */ /* 0x001e240000000800 */
        /* <DEDUP_REMOVED lines=9> */
.L_x_163:
[-CC-:B------:R-:W-:Y:S01]  /*79a0*/  SHF.R.U64 R17, R12, R16.reuse, R13.reuse ;  /* 0x000000100c117219 */ /* 0x180fe2000000120d */
[----:B------:R-:W3:Y:S01]  /*79b0*/  LDC.64 R28, c[0x0][0x640] ;  /* 0x00019000ff1c7b82 */ /* 0x000ee20000000a00 */
[----:B0-----:R-:W-:Y:S01]  /*79c0*/  SHF.R.U32.HI R5, RZ, R16, R13 ;  /* 0x00000010ff057219 */ /* 0x001fe2000001160d */
[----:B-1----:R-:W-:Y:S01]  /*79d0*/  IMAD.MOV R21, RZ, RZ, -R21 ;  /* 0x000000ffff157224 */ /* 0x002fe200078e0a15 */
[----:B------:R-:W-:Y:S01]  /*79e0*/  IADD3 R11, P0, RZ, -R17, RZ ;  /* 0x80000011ff0b7210 */ /* 0x000fe20007f1e0ff */
[----:B------:R-:W-:Y:S02]  /*79f0*/  ULDC UR6, c[0x0][0x154] ;  /* 0x0000550000067ab9 */ /* 0x000fe40000000800 */
[----:B------:R-:W-:Y:S02]  /*7a00*/  IMAD R23, R23, R21, R20 ;  /* 0x0000001517177224 */ /* 0x000fe400078e0214 */
[----:B------:R-:W0:Y:S01]  /*7a10*/  LDC R12, c[0x0][0x618] ;  /* 0x00018600ff0c7b82 */ /* 0x000e220000000800 */
[----:B------:R-:W-:-:S02]  /*7a20*/  IMAD.X R5, RZ, RZ, ~R5, P0 ;  /* 0x000000ffff057224 */ /* 0x000fc400000e0e05 */
[----:B--2---:R-:W-:-:S04]  /*7a30*/  IMAD.WIDE.U32 R6, R11, R18, R2 ;  /* 0x000000120b067225 */ /* 0x004fc800078e0002 */
[----:B------:R-:W-:Y:S01]  /*7a40*/  IMAD R10, R5, R18, RZ ;  /* 0x00000012050a7224 */ /* 0x000fe200078e02ff */
[----:B------:R-:W1:Y:S03]  /*7a50*/  LDC R24, c[0x0][0x608] ;  /* 0x00018200ff187b82 */ /* 0x000e660000000800 */
[----:B------:R-:W-:Y:S02]  /*7a60*/  IMAD R5, R11, R19, R10 ;  /* 0x000000130b057224 */ /* 0x000fe400078e020a */
[----:B------:R-:W-:Y:S02]  /*7a70*/  IMAD.MOV.U32 R11, RZ, RZ, 0x1 ;  /* 0x00000001ff0b7424 */ /* 0x000fe400078e00ff */
[----:B------:R-:W-:Y:S01]  /*7a80*/  IMAD.IADD R5, R7, 0x1, R5 ;  /* 0x0000000107057824 */ /* 0x000fe200078e0205 */
[----:B------:R-:W2:Y:S01]  /*7a90*/  LDC R26, c[0x0][0x658] ;  /* 0x00019600ff1a7b82 */ /* 0x000ea20000000800 */
[----:B------:R-:W-:-:S02]  /*7aa0*/  I2FP.F32.U32 R7, R22 ;  /* 0x0000001600077245 */ /* 0x000fc40000201000 */
[----:B---3--:R-:W-:-:S03]  /*7ab0*/  ISETP.NE.U32.AND P0, PT, R28, RZ, PT ;  /* 0x000000ff1c00720c */ /* 0x008fc60003f05070 */
[----:B------:R-:W-:Y:S01]  /*7ac0*/  FMUL R10, R7, UR6 ;  /* 0x00000006070a7c20 */ /* 0x000fe20008400000 */
[----:B------:R-:W-:Y:S01]  /*7ad0*/  ISETP.NE.AND.EX P0, PT, R29, RZ, PT, P0 ;  /* 0x000000ff1d00720c */ /* 0x000fe20003f05300 */
[----:B------:R-:W3:Y:S01]  /*7ae0*/  LDC R21, c[0x0][0x148] ;  /* 0x00005200ff157b82 */ /* 0x000ee20000000800 */
[-CC-:B0-----:R-:W-:Y:S01]  /*7af0*/  SHF.R.U64 R16, R6, R12.reuse, R5.reuse ;  /* 0x0000000c06107219 */ /* 0x181fe20000001205 */
[----:B------:R0:W4:Y:S01]  /*7b00*/  F2I.U32.TRUNC.NTZ R18, R10 ;  /* 0x0000000a00127305 */ /* 0x000122000020f000 */
[----:B------:R-:W-:Y:S01]  /*7b10*/  SHF.R.U32.HI R5, RZ, R12, R5 ;  /* 0x0000000cff057219 */ /* 0x000fe20000011605 */
[----:B------:R-:W-:-:S04]  /*7b20*/  IMAD.MOV.U32 R7, RZ, RZ, -0x1 ;  /* 0xffffffffff077424 */ /* 0x000fc800078e00ff */
[----:B------:R-:W0:Y:S01]  /*7b30*/  LDC R20, c[0x0][0x600] ;  /* 0x00018000ff147b82 */ /* 0x000e220000000800 */
[-CC-:B-1----:R-:W-:Y:S02]  /*7b40*/  SHF.R.U64 R14, R16, R24.reuse, R5.reuse ;  /* 0x00000018100e7219 */ /* 0x182fe40000001205 */
[----:B------:R-:W-:-:S05]  /*7b50*/  SHF.R.U32.HI R5, RZ, R24, R5 ;  /* 0x00000018ff057219 */ /* 0x000fca0000011605 */
[----:B------:R-:W1:Y:S01]  /*7b60*/  LDC R27, c[0x0][0x648] ;  /* 0x00019200ff1b7b82 */ /* 0x000e620000000800 */
[-C--:B--2---:R-:W-:Y:S02]  /*7b70*/  SHF.L.U32 R6, R7, R26.reuse, RZ ;  /* 0x0000001a07067219 */ /* 0x084fe400000006ff */
[-CC-:B------:R-:W-:Y:S02]  /*7b80*/  SHF.R.U64 R19, R14, R26.reuse, R5.reuse ;  /* 0x0000001a0e137219 */ /* 0x180fe40000001205 */
[----:B------:R-:W-:Y:S02]  /*7b90*/  SHF.R.U32.HI R7, RZ, R26, R5 ;  /* 0x0000001aff077219 */ /* 0x000fe40000011605 */
[----:B------:R-:W-:Y:S01]  /*7ba0*/  LOP3.LUT R25, RZ, R6, RZ, 0x33, !PT ;  /* 0x00000006ff197212 */ /* 0x000fe200078e33ff */
[----:B------:R-:W2:Y:S01]  /*7bb0*/  LDC R30, c[0x0][0x638] ;  /* 0x00018e00ff1e7b82 */ /* 0x000ea20000000800 */
[----:B------:R-:W-:Y:S01]  /*7bc0*/  SHF.L.U32 R26, R11, R26, RZ ;  /* 0x0000001a0b1a7219 */ /* 0x000fe200000006ff */
[----:B------:R-:W-:-:S06]  /*7bd0*/  IMAD.MOV.U32 R6, RZ, RZ, R19 ;  /* 0x000000ffff067224 */ /* 0x000fcc00078e0013 */
[----:B------:R-:W0:Y:S01]  /*7be0*/  LDC R31, c[0x0][0x610] ;  /* 0x00018400ff1f7b82 */ /* 0x000e220000000800 */
[----:B----4-:R-:W-:Y:S05]  /*7bf0*/  @!P0 BRA `(.L_x_164) ;  /* 0x0000000000288947 */ /* 0x010fea0003800000 */
[----:B------:R-:W4:Y:S02]  /*7c00*/  LDC R6, c[0x0][0x64c] ;  /* 0x00019300ff067b82 */ /* 0x000f240000000800 */
[----:B----4-:R-:W-:-:S05]  /*7c10*/  IADD3 R5, P0, R19, R6, RZ ;  /* 0x0000000613057210 */ /* 0x010fca0007f1e0ff */
[----:B------:R-:W-:-:S04]  /*7c20*/  IMAD.X R15, RZ, RZ, R7, P0 ;  /* 0x000000ffff0f7224 */ /* 0x000fc800000e0607 */
[----:B------:R-:W-:-:S04]  /*7c30*/  IMAD.WIDE.U32 R6, R15, R28, RZ ;  /* 0x0000001c0f067225 */ /* 0x000fc800078e00ff */
[----:B0-----:R-:W-:-:S04]  /*7c40*/  IMAD.WIDE.U32 R10, P0, R5, R29, R6 ;  /* 0x0000001d050a7225 */ /* 0x001fc80007800006 */
[----:B------:R-:W-:-:S04]  /*7c50*/  IMAD.WIDE.U32 R6, R5, R28, RZ ;  /* 0x0000001c05067225 */ /* 0x000fc800078e00ff */
[----:B------:R-:W-:Y:S01]  /*7c60*/  IMAD.X R13, RZ, RZ, RZ, P0 ;  /* 0x000000ffff0d7224 */ /* 0x000fe200000e06ff */
[----:B------:R-:W-:Y:S01]  /*7c70*/  IADD3 RZ, P0, R7, R10, RZ ;  /* 0x0000000a07ff7210 */ /* 0x000fe20007f1e0ff */
[----:B------:R-:W-:-:S04]  /*7c80*/  IMAD.MOV.U32 R12, RZ, RZ, R11 ;  /* 0x000000ffff0c7224 */ /* 0x000fc800078e000b */
[----:B------:R-:W-:-:S08]  /*7c90*/  IMAD.WIDE.U32.X R6, R15, R29, R12, P0 ;  /* 0x0000001d0f067225 */ /* 0x000fd000000e040c */
.L_x_164:
[----:B-1----:R-:W-:Y:S01]  /*7ca0*/  SHF.R.U64 R5, R6, R27, R7 ;  /* 0x0000001b06057219 */ /* 0x002fe20000001207 */
[----:B0-----:R-:W-:Y:S01]  /*7cb0*/  VIADD R7, R20, 0xffffffff ;  /* 0xffffffff14077836 */ /* 0x001fe20000000000 */
[----:B------:R-:W-:Y:S01]  /*7cc0*/  LOP3.LUT R32, R14, R25, RZ, 0xc0, !PT ;  /* 0x000000190e207212 */ /* 0x000fe200078ec0ff */
[----:B------:R-:W-:Y:S02]  /*7cd0*/  IMAD.MOV R18, RZ, RZ, -R18 ;  /* 0x000000ffff127224 */ /* 0x000fe400078e0a12 */
[----:B------:R-:W-:Y:S01]  /*7ce0*/  IMAD.MOV R6, RZ, RZ, -R5 ;  /* 0x000000ffff067224 */ /* 0x000fe200078e0a05 */
[----:B------:R-:W-:Y:S01]  /*7cf0*/  LOP3.LUT R16, R16, R7, RZ, 0xc0, !PT ;  /* 0x0000000710107212 */ /* 0x000fe200078ec0ff */
[----:B------:R-:W-:Y:S02]  /*7d00*/  IMAD R32, R26, R5, R32 ;  /* 0x000000051a207224 */ /* 0x000fe400078e0220 */
[----:B---3--:R-:W-:Y:S02]  /*7d10*/  @P3 IMAD R23, R21, R18, R22 ;  /* 0x0000001215173224 */ /* 0x008fe400078e0216 */
[----:B--2---:R-:W-:-:S02]  /*7d20*/  IMAD R5, R6, R30, R19 ;  /* 0x0000001e06057224 */ /* 0x004fc400078e0213 */
[----:B------:R-:W-:Y:S02]  /*7d30*/  IMAD R32, R32, R31, R23 ;  /* 0x0000001f20207224 */ /* 0x000fe400078e0217 */
[----:B------:R-:W-:Y:S02]  /*7d40*/  IMAD R5, R5, R20, R16 ;  /* 0x0000001405057224 */ /* 0x000fe400078e0210 */
[----:B------:R-:W-:-:S03]  /*7d50*/  IMAD.MOV.U32 R6, RZ, RZ, 0x1 ;  /* 0x00000001ff067424 */ /* 0x000fc600078e00ff */
[----:B------:R-:W-:Y:S02]  /*7d60*/  SEL R7, R5, R32, !P3 ;  /* 0x0000002005077207 */ /* 0x000fe40005800000 */
[----:B------:R-:W-:Y:S01]  /*7d70*/  SEL R32, R32, R5, !P3 ;  /* 0x0000000520207207 */ /* 0x000fe20005800000 */
[----:B------:R-:W-:-:S07]  /*7d80*/  IMAD.MOV.U32 R5, RZ, RZ, R17 ;  /* 0x000000ffff057224 */ /* 0x000fce00078e0011 */
.L_x_162:
[----:B------:R-:W-:Y:S01]  /*7d90*/  LOP3.LUT P0, RZ, R6, 0xff, RZ, 0xc0, !PT ;  /* 0x000000ff06ff7812 */ /* 0x000fe2000780c0ff */
[----:B------:R-:W-:-:S12]  /*7da0*/  IMAD.MOV.U32 R6, RZ, RZ, R32 ;  /* 0x000000ffff067224 */ /* 0x000fd800078e0020 */
[----:B------:R-:W-:Y:S05]  /*7db0*/  @P0 BRA `(.L_x_165) ;  /* 0xffffff9000500947 */ /* 0x000fea000383ffff */
[----:B------:R-:W-:Y:S05]  /*7dc0*/  EXIT ;  /* 0x000000000000794d */ /* 0x000fea0003800000 */
.L_x_3:
[----:B0-----:R-:W-:Y:S01]  /*7dd0*/  ULDC.64 UR4, c[0x0][0x650] ;  /* 0x0001940000047ab9 */ /* 0x001fe20000000a00 */
        /* <DEDUP_REMOVED lines=25> */
.L_x_167:
[--C-:B------:R-:W-:Y:S01]  /*7f70*/  SHF.R.U64 R16, R14, R18, R15.reuse ;  /* 0x000000120e107219 */ /* 0x100fe2000000120f */
[----:B------:R-:W0:Y:S01]  /*7f80*/  LDC R22, c[0x0][0x618] ;  /* 0x00018600ff167b82 */ /* 0x000e220000000800 */
[----:B------:R-:W-:Y:S01]  /*7f90*/  I2FP.F32.U32 R7, R8 ;  /* 0x0000000800077245 */ /* 0x000fe20000201000 */
[----:B------:R-:W-:Y:S01]  /*7fa0*/  ULDC UR4, c[0x0][0x150] ;  /* 0x0000540000047ab9 */ /* 0x000fe20000000800 */
[----:B------:R-:W-:Y:S02]  /*7fb0*/  SHF.R.U32.HI R6, RZ, R18, R15 ;  /* 0x00000012ff067219 */ /* 0x000fe4000001160f */
[----:B------:R-:W-:Y:S01]  /*7fc0*/  IADD3 R9, P0, RZ, -R16, RZ ;  /* 0x80000010ff097210 */ /* 0x000fe20007f1e0ff */
[----:B------:R-:W-:Y:S01]  /*7fd0*/  FMUL R13, R7, UR4 ;  /* 0x00000004070d7c20 */ /* 0x000fe20008400000 */
[----:B------:R-:W-:Y:S01]  /*7fe0*/  ULDC UR4, c[0x0][0x154] ;  /* 0x0000550000047ab9 */ /* 0x000fe20000000800 */
[----:B------:R-:W1:Y:S02]  /*7ff0*/  LDC.64 R24, c[0x0][0x640] ;  /* 0x00019000ff187b82 */ /* 0x000e640000000a00 */
[----:B------:R-:W-:-:S02]  /*8000*/  IMAD.X R11, RZ, RZ, ~R6, P0 ;  /* 0x000000ffff0b7224 */ /* 0x000fc400000e0e06 */
[----:B------:R-:W2:Y:S01]  /*8010*/  F2I.U32.TRUNC.NTZ R13, R13 ;  /* 0x0000000d000d7305 */ /* 0x000ea2000020f000 */
[----:B------:R-:W-:-:S03]  /*8020*/  IMAD.WIDE.U32 R6, R9, R20, R2 ;  /* 0x0000001409067225 */ /* 0x000fc600078e0002 */
[----:B------:R-:W3:Y:S01]  /*8030*/  LDC R15, c[0x0][0x144] ;  /* 0x00005100ff0f7b82 */ /* 0x000ee20000000800 */
[----:B------:R-:W-:-:S04]  /*8040*/  IMAD R12, R11, R20, RZ ;  /* 0x000000140b0c7224 */ /* 0x000fc800078e02ff */
[----:B------:R-:W-:Y:S02]  /*8050*/  IMAD R9, R9, R21, R12 ;  /* 0x0000001509097224 */ /* 0x000fe400078e020c */
[----:B------:R-:W-:Y:S01]  /*8060*/  IMAD.MOV.U32 R12, RZ, RZ, -0x1 ;  /* 0xffffffffff0c7424 */ /* 0x000fe200078e00ff */
[----:B------:R-:W4:Y:S01]  /*8070*/  LDC R18, c[0x0][0x608] ;  /* 0x00018200ff127b82 */ /* 0x000f220000000800 */
[----:B------:R-:W-:Y:S01]  /*8080*/  IMAD.IADD R7, R7, 0x1, R9 ;  /* 0x0000000107077824 */ /* 0x000fe200078e0209 */
[----:B------:R-:W-:-:S04]  /*8090*/  I2FP.F32.U32 R9, R10 ;  /* 0x0000000a00097245 */ /* 0x000fc80000201000 */
[-C--:B0-----:R-:W-:Y:S01]  /*80a0*/  SHF.R.U64 R14, R6, R22.reuse, R7 ;  /* 0x00000016060e7219 */ /* 0x081fe20000001207 */
[----:B--2---:R-:W-:Y:S01]  /*80b0*/  IMAD.MOV R6, RZ, RZ, -R13 ;  /* 0x000000ffff067224 */ /* 0x004fe200078e0a0d */
[----:B------:R-:W0:Y:S01]  /*80c0*/  LDC R11, c[0x0][0x658] ;  /* 0x00019600ff0b7b82 */ /* 0x000e220000000800 */
[----:B-1----:R-:W-:Y:S01]  /*80d0*/  ISETP.NE.U32.AND P0, PT, R24, RZ, PT ;  /* 0x000000ff1800720c */ /* 0x002fe20003f05070 */
[----:B------:R-:W-:Y:S01]  /*80e0*/  FMUL R9, R9, UR4 ;  /* 0x0000000409097c20 */ /* 0x000fe20008400000 */
[----:B------:R-:W-:Y:S02]  /*80f0*/  SHF.R.U32.HI R7, RZ, R22, R7 ;  /* 0x00000016ff077219 */ /* 0x000fe40000011607 */
[----:B------:R-:W-:-:S03]  /*8100*/  ISETP.NE.AND.EX P0, PT, R25, RZ, PT, P0 ;  /* 0x000000ff1900720c */ /* 0x000fc60003f05300 */
[----:B------:R-:W1:Y:S01]  /*8110*/  LDC R21, c[0x0][0x148] ;  /* 0x00005200ff157b82 */ /* 0x000e620000000800 */
[----:B---3--:R-:W-:Y:S02]  /*8120*/  IMAD R22, R15, R6, R8 ;  /* 0x000000060f167224 */ /* 0x008fe400078e0208 */
[----:B------:R-:W-:-:S05]  /*8130*/  IMAD.MOV.U32 R8, RZ, RZ, 0x1 ;  /* 0x00000001ff087424 */ /* 0x000fca00078e00ff */
[----:B------:R-:W2:Y:S01]  /*8140*/  LDC R20, c[0x0][0x600] ;  /* 0x00018000ff147b82 */ /* 0x000ea20000000800 */
[-CC-:B----4-:R-:W-:Y:S02]  /*8150*/  SHF.R.U64 R17, R14, R18.reuse, R7.reuse ;  /* 0x000000120e117219 */ /* 0x190fe40000001207 */
[----:B------:R-:W-:Y:S02]  /*8160*/  SHF.R.U32.HI R6, RZ, R18, R7 ;  /* 0x00000012ff067219 */ /* 0x000fe40000011607 */
[----:B------:R3:W4:Y:S03]  /*8170*/  F2I.U32.TRUNC.NTZ R18, R9 ;  /* 0x0000000900127305 */ /* 0x000726000020f000 */
[----:B------:R-:W1:Y:S01]  /*8180*/  LDC R23, c[0x0][0x648] ;  /* 0x00019200ff177b82 */ /* 0x000e620000000800 */
[-C--:B0-----:R-:W-:Y:S02]  /*8190*/  SHF.R.U64 R19, R17, R11.reuse, R6 ;  /* 0x0000000b11137219 */ /* 0x081fe40000001206 */
[----:B------:R-:W-:-:S02]  /*81a0*/  SHF.L.U32 R12, R12, R11, RZ ;  /* 0x0000000b0c0c7219 */ /* 0x000fc400000006ff */
[-C--:B------:R-:W-:Y:S01]  /*81b0*/  SHF.R.U32.HI R7, RZ, R11.reuse, R6 ;  /* 0x0000000bff077219 */ /* 0x080fe20000011606 */
[----:B------:R-:W-:Y:S01]  /*81c0*/  IMAD.MOV.U32 R6, RZ, RZ, R19 ;  /* 0x000000ffff067224 */ /* 0x000fe200078e0013 */
[----:B------:R-:W-:Y:S01]  /*81d0*/  SHF.L.U32 R27, R8, R11, RZ ;  /* 0x0000000b081b7219 */ /* 0x000fe200000006ff */
[----:B------:R-:W0:Y:S01]  /*81e0*/  LDC R26, c[0x0][0x638] ;  /* 0x00018e00ff1a7b82 */ /* 0x000e220000000800 */
[----:B------:R-:W-:-:S07]  /*81f0*/  LOP3.LUT R28, RZ, R12, RZ, 0x33, !PT ;  /* 0x0000000cff1c7212 */ /* 0x000fce00078e33ff */
[----:B------:R-:W0:Y:S01]  /*8200*/  LDC R29, c[0x0][0x610] ;  /* 0x00018400ff1d7b82 */ /* 0x000e220000000800 */
[----:B---34-:R-:W-:Y:S05]  /*8210*/  @!P0 BRA `(.L_x_168) ;  /* 0x0000000000288947 */ /* 0x018fea0003800000 */
        /* <DEDUP_REMOVED lines=10> */
.L_x_168:
[----:B-1----:R-:W-:Y:S01]  /*82c0*/  SHF.R.U64 R7, R6, R23, R7 ;  /* 0x0000001706077219 */ /* 0x002fe20000001207 */
[----:B--2---:R-:W-:Y:S01]  /*82d0*/  VIADD R9, R20, 0xffffffff ;  /* 0xffffffff14097836 */ /* 0x004fe20000000000 */
[----:B------:R-:W-:Y:S01]  /*82e0*/  LOP3.LUT R6, R17, R28, RZ, 0xc0, !PT ;  /* 0x0000001c11067212 */ /* 0x000fe200078ec0ff */
[----:B------:R-:W-:Y:S02]  /*82f0*/  IMAD.MOV R18, RZ, RZ, -R18 ;  /* 0x000000ffff127224 */ /* 0x000fe400078e0a12 */
[----:B------:R-:W-:Y:S02]  /*8300*/  IMAD.MOV R8, RZ, RZ, -R7 ;  /* 0x000000ffff087224 */ /* 0x000fe400078e0a07 */
[----:B------:R-:W-:Y:S01]  /*8310*/  IMAD R11, R27, R7, R6 ;  /* 0x000000071b0b7224 */ /* 0x000fe200078e0206 */
[----:B------:R-:W-:Y:S01]  /*8320*/  LOP3.LUT R7, R14, R9, RZ, 0xc0, !PT ;  /* 0x000000090e077212 */ /* 0x000fe200078ec0ff */
[----:B------:R-:W-:Y:S02]  /*8330*/  @P3 IMAD R22, R21, R18, R10 ;  /* 0x0000001215163224 */ /* 0x000fe400078e020a */
[----:B0-----:R-:W-:-:S02]  /*8340*/  IMAD R6, R8, R26, R19 ;  /* 0x0000001a08067224 */ /* 0x001fc400078e0213 */
[----:B------:R-:W-:Y:S02]  /*8350*/  IMAD R11, R11, R29, R22 ;  /* 0x0000001d0b0b7224 */ /* 0x000fe400078e0216 */
[----:B------:R-:W-:Y:S02]  /*8360*/  IMAD R6, R6, R20, R7 ;  /* 0x0000001406067224 */ /* 0x000fe400078e0207 */
[----:B------:R-:W-:-:S03]  /*8370*/  IMAD.MOV.U32 R8, RZ, RZ, 0x1 ;  /* 0x00000001ff087424 */ /* 0x000fc600078e00ff */
[----:B------:R-:W-:Y:S02]  /*8380*/  SEL R14, R6, R11, !P3 ;  /* 0x0000000b060e7207 */ /* 0x000fe40005800000 */
[----:B------:R-:W-:Y:S01]  /*8390*/  SEL R11, R11, R6, !P3 ;  /* 0x000000060b0b7207 */ /* 0x000fe20005800000 */
[----:B------:R-:W-:Y:S01]  /*83a0*/  IMAD.MOV.U32 R6, RZ, RZ, R16 ;  /* 0x000000ffff067224 */ /* 0x000fe200078e0010 */
[----:B------:R-:W-:-:S07]  /*83b0*/  PRMT R7, R8, 0x7610, R7 ;  /* 0x0000761008077816 */ /* 0x000fce0000000007 */
.L_x_166:
[----:B------:R-:W-:-:S08]  /*83c0*/  NOP ;  /* 0x0000000000007918 */ /* 0x000fd00000000000 */
[----:B------:R-:W0:-:S00]  /*83d0*/  USETMAXREG.DEALLOC.CTAPOOL 0x28 ;  /* 0x00000028000079c8 */ /* 0x000e0000080e0500 */
[----:B0-----:R-:W-:-:S13]  /*83e0*/  ISETP.NE.AND P0, PT, R5, RZ, PT ;  /* 0x000000ff0500720c */ /* 0x001fda0003f05270 */
[----:B------:R-:W-:Y:S05]  /*83f0*/  @P0 EXIT ;  /* 0x000000000000094d */ /* 0x000fea0003800000 */
[----:B------:R-:W-:Y:S01]  /*8400*/  LOP3.LUT P0, RZ, R7, 0xff, RZ, 0xc0, !PT ;  /* 0x000000ff07ff7812 */ /* 0x000fe2000780c0ff */
[----:B------:R-:W-:Y:S02]  /*8410*/  IMAD.MOV.U32 R5, RZ, RZ, 0x1 ;  /* 0x00000001ff057424 */ /* 0x000fe400078e00ff */
[----:B------:R-:W-:-:S10]  /*8420*/  IMAD.MOV.U32 R13, RZ, RZ, RZ ;  /* 0x000000ffff0d7224 */ /* 0x000fd400078e00ff */
[----:B------:R-:W-:Y:S05]  /*8430*/  @!P0 BRA `(.L_x_169) ;  /* 0x0000000c00308947 */ /* 0x000fea0003800000 */
[----:B------:R-:W0:Y:S01]  /*8440*/  LDC R5, c[0x0][0x28c] ;  /* 0x0000a300ff057b82 */ /* 0x000e220000000800 */
[----:B------:R-:W-:Y:S01]  /*8450*/  ULDC UR5, c[0x0][0x600] ;  /* 0x0001800000057ab9 */ /* 0x000fe20000000800 */
[----:B------:R-:W-:Y:S01]  /*8460*/  ULDC UR4, c[0x0][0xc] ;  /* 0x0000030000047ab9 */ /* 0x000fe20000000800 */
[----:B------:R-:W-:Y:S01]  /*8470*/  UIADD3 UR16, UR5, -0x1, URZ ;  /* 0xffffffff05107890 */ /* 0x000fe2000fffe03f */
[C---:B------:R-:W-:Y:S01]  /*8480*/  LOP3.LUT P2, RZ, R0.reuse, 0x7f, RZ, 0xc0, !PT ;  /* 0x0000007f00ff7812 */ /* 0x040fe2000784c0ff */
[----:B------:R-:W-:Y:S01]  /*8490*/  ULDC UR6, c[0x0][0x658] ;  /* 0x0001960000067ab9 */ /* 0x000fe20000000800 */
[----:B------:R-:W-:Y:S01]  /*84a0*/  ULDC UR5, c[0x0][0x10] ;  /* 0x0000040000057ab9 */ /* 0x000fe20000000800 */
[----:B------:R-:W-:Y:S01]  /*84b0*/  UMOV UR7, 0xffffffff ;  /* 0xffffffff00077882 */ /* 0x000fe20000000000 */
[----:B------:R-:W-:Y:S01]  /*84c0*/  UMOV UR8, 0x1 ;  /* 0x0000000100087882 */ /* 0x000fe20000000000 */
[----:B------:R-:W-:Y:S01]  /*84d0*/  UIMAD.WIDE.U32 UR4, UR4, UR5, URZ ;  /* 0x00000005040472a5 */ /* 0x000fe2000f8e003f */
[----:B------:R-:W-:Y:S01]  /*84e0*/  LOP3.LUT P0, RZ, R0, 0x1f, RZ, 0xc0, !PT ;  /* 0x0000001f00ff7812 */ /* 0x000fe2000780c0ff */
[----:B------:R-:W-:Y:S01]  /*84f0*/  USHF.L.U32 UR7, UR7, UR6, URZ ;  /* 0x0000000607077299 */ /* 0x000fe2000800063f */
[----:B------:R-:W-:Y:S01]  /*8500*/  BSSY B0, `(.L_x_169) ;  /* 0x00000bf000007945 */ /* 0x000fe20003800000 */
[----:B------:R-:W-:Y:S01]  /*8510*/  USHF.L.U32 UR18, UR8, UR6, URZ ;  /* 0x0000000608127299 */ /* 0x000fe2000800063f */
[----:B------:R-:W-:Y:S01]  /*8520*/  IMAD.MOV.U32 R15, RZ, RZ, 0x1 ;  /* 0x00000001ff0f7424 */ /* 0x000fe200078e00ff */
[----:B------:R-:W-:Y:S01]  /*8530*/  LOP3.LUT R16, R4, 0x2, RZ, 0xfc, !PT ;  /* 0x0000000204107812 */ /* 0x000fe200078efcff */
[----:B------:R-:W-:Y:S01]  /*8540*/  ULDC UR6, c[0x0][0x14] ;  /* 0x0000050000067ab9 */ /* 0x000fe20000000800 */
[----:B------:R-:W-:Y:S01]  /*8550*/  PLOP3.LUT P0, PT, P0, P2, PT, 0x8a, 0x0 ;  /* 0x000000000000781c */ /* 0x000fe20000705172 */
[----:B------:R-:W-:Y:S01]  /*8560*/  UIMAD.WIDE.U32 UR20, UR4, UR6, URZ ;  /* 0x00000006041472a5 */ /* 0x000fe2000f8e003f */
[----:B------:R-:W-:Y:S01]  /*8570*/  IMAD.MOV.U32 R13, RZ, RZ, RZ ;  /* 0x000000ffff0d7224 */ /* 0x000fe200078e00ff */
[----:B------:R-:W-:-:S02]  /*8580*/  UIMAD UR13, UR5, UR6, URZ ;  /* 0x00000006050d72a4 */ /* 0x000fc4000f8e023f */
[----:B------:R-:W-:Y:S01]  /*8590*/  ULOP3.LUT UR17, URZ, UR7, URZ, 0x33, !UPT ;  /* 0x000000073f117292 */ /* 0x000fe2000f8e333f */
[----:B0-----:R-:W-:Y:S01]  /*85a0*/  VIADD R5, R5, 0x3f ;  /* 0x0000003f05057836 */ /* 0x001fe20000000000 */
[----:B------:R-:W-:Y:S01]  /*85b0*/  UIADD3 UR13, UR21, UR13, URZ ;  /* 0x0000000d150d7290 */ /* 0x000fe2000fffe03f */
[----:B------:R-:W-:-:S03]  /*85c0*/  ULDC.64 UR22, c[0x0][0x198] ;  /* 0x0000660000167ab9 */ /* 0x000fc60000000a00 */
[----:B------:R-:W-:-:S04]  /*85d0*/  SHF.R.S32.HI R8, RZ, 0x1f, R5 ;  /* 0x0000001fff087819 */ /* 0x000fc80000011405 */
[----:B------:R-:W-:Y:S01]  /*85e0*/  LEA.HI R8, R8, R5, RZ, 0x6 ;  /* 0x0000000508087211 */ /* 0x000fe200078f30ff */
[----:B------:R-:W-:-:S03]  /*85f0*/  IMAD.MOV.U32 R5, RZ, RZ, 0x1 ;  /* 0x00000001ff057424 */ /* 0x000fc600078e00ff */
[----:B------:R-:W-:-:S05]  /*8600*/  SHF.R.S32.HI R12, RZ, 0x6, R8 ;  /* 0x00000006ff0c7819 */ /* 0x000fca0000011408 */
[----:B------:R-:W-:-:S07]  /*8610*/  VIADD R0, R12, 0x1 ;  /* 0x000000010c007836 */ /* 0x000fce0000000000 */
.L_x_181:
[----:B------:R-:W-:-:S03]  /*8620*/  UMOV UR4, 0xffffffff ;  /* 0xffffffff00047882 */ /* 0x000fc60000000000 */
[----:B------:R-:W-:Y:S05]  /*8630*/  BRA.DIV UR4, `(.L_x_170) ;  /* 0x0000000e047c7947 */ /* 0x000fea000b800000 */
[----:B------:R-:W-:-:S13]  /*8640*/  ELECT P1, URZ, PT ;  /* 0x00000000003f782f */ /* 0x000fda0003820000 */
.L_x_191:
[----:B------:R-:W0:Y:S01]  /*8650*/  LDC R7, c[0x0][0x28c] ;  /* 0x0000a300ff077b82 */ /* 0x000e220000000800 */
[----:B------:R-:W-:Y:S01]  /*8660*/  BSSY B1, `(.L_x_171) ;  /* 0x0000037000017945 */ /* 0x000fe20003800000 */
[----:B0-----:R-:W-:-:S13]  /*8670*/  ISETP.LT.OR P1, PT, R7, 0x1, !P1 ;  /* 0x000000010700780c */ /* 0x001fda0004f21670 */
[----:B------:R-:W-:Y:S05]  /*8680*/  @P1 BRA `(.L_x_172) ;  /* 0x0000000000d01947 */ /* 0x000fea0003800000 */
[----:B------:R-:W-:Y:S02]  /*8690*/  IMAD.SHL.U32 R14, R14, 0x40, RZ ;  /* 0x000000400e0e7824 */ /* 0x000fe400078e00ff */
[----:B------:R-:W-:Y:S02]  /*86a0*/  IMAD.SHL.U32 R17, R11, 0x100, RZ ;  /* 0x000001000b117824 */ /* 0x000fe400078e00ff */
[----:B------:R-:W-:Y:S02]  /*86b0*/  IMAD.MOV.U32 R20, RZ, RZ, RZ ;  /* 0x000000ffff147224 */ /* 0x000fe400078e00ff */
[----:B------:R-:W-:Y:S02]  /*86c0*/  IMAD.MOV.U32 R7, RZ, RZ, R0 ;  /* 0x000000ffff077224 */ /* 0x000fe400078e0000 */
[----:B------:R-:W-:Y:S02]  /*86d0*/  IMAD.MOV.U32 R8, RZ, RZ, R5 ;  /* 0x000000ffff087224 */ /* 0x000fe400078e0005 */
[----:B------:R-:W-:-:S07]  /*86e0*/  IMAD.MOV.U32 R9, RZ, RZ, R13 ;  /* 0x000000ffff097224 */ /* 0x000fce00078e000d */
.L_x_176:
[----:B------:R-:W0:Y:S01]  /*86f0*/  S2R R11, SR_CgaCtaId ;  /* 0x00000000000b7919 */ /* 0x000e220000008800 */
[----:B------:R-:W-:-:S04]  /*8700*/  MOV R10, 0x400 ;  /* 0x00000400000a7802 */ /* 0x000fc80000000f00 */
[----:B0-----:R-:W-:Y:S02]  /*8710*/  LEA R18, R11, R10, 0x18 ;  /* 0x0000000a0b127211 */ /* 0x001fe400078ec0ff */
[----:B------:R-:W-:Y:S01]  /*8720*/  SHF.L.U32 R10, R8, 0x1f, RZ ;  /* 0x0000001f080a7819 */ /* 0x000fe200000006ff */
[----:B------:R-:W0:Y:S02]  /*8730*/  @!P2 LDC R11, c[0x0][0x500] ;  /* 0x00014000ff0bab82 */ /* 0x000e240000000800 */
[----:B------:R-:W-:-:S04]  /*8740*/  IMAD R19, R9, 0x8, R18 ;  /* 0x0000000809137824 */ /* 0x000fc800078e0212 */
[----:B------:R-:W1:Y:S02]  /*8750*/  SYNCS.PHASECHK.TRANS64.TRYWAIT P1, [R19+URZ+0x18], R10 ;  /* 0x0000180a130075a7 */ /* 0x000e64000802017f */
[----:B-1----:R-:W-:Y:S05]  /*8760*/  @!P1 BRA `(.L_x_173) ;  /* 0x0000000c00509947 */ /* 0x002fea0003800000 */
.L_x_192:
[----:B-1----:R-:W-:Y:S01]  /*8770*/  PRMT R10, R16, 0x9910, RZ ;  /* 0x00009910100a7816 */ /* 0x002fe200000000ff */
[----:B0-----:R0:W-:Y:S03]  /*8780*/  @!P2 SYNCS.ARRIVE.TRANS64 RZ, [R19+URZ], R11 ;  /* 0x0000000b13ffa9a7 */ /* 0x0011e6000800003f */
[----:B------:R-:W-:-:S13]  /*8790*/  ISETP.NE.AND P1, PT, R10, 0x2, PT ;  /* 0x000000020a00780c */ /* 0x000fda0003f25270 */
[----:B0-----:R-:W-:Y:S05]  /*87a0*/  @P1 BRA `(.L_x_174) ;  /* 0x0000000000041947 */ /* 0x001fea0003800000 */
[----:B------:R-:W-:Y:S01]  /*87b0*/  BPT.TRAP 0x1 ;  /* 0x000000040000795c */ /* 0x000fe20000300000 */
.L_x_174:
[----:B------:R-:W-:Y:S05]  /*87c0*/  @P0 BRA `(.L_x_175) ;  /* 0x0000000000040947 */ /* 0x000fea0003800000 */
[----:B------:R-:W-:Y:S01]  /*87d0*/  BPT.TRAP 0x1 ;  /* 0x000000040000795c */ /* 0x000fe20000300000 */
.L_x_175:
[--C-:B------:R-:W-:Y:S01]  /*87e0*/  IMAD R10, R9, 0x4000, R18.reuse ;  /* 0x00004000090a7824 */ /* 0x100fe200078e0212 */
[----:B------:R-:W-:Y:S01]  /*87f0*/  R2UR UR9, R19 ;  /* 0x00000000130972ca */ /* 0x000fe200000e0000 */
[----:B------:R-:W-:Y:S01]  /*8800*/  IMAD R18, R9, 0x1000, R18 ;  /* 0x0000100009127824 */ /* 0x000fe200078e0212 */
[----:B------:R-:W-:Y:S01]  /*8810*/  UIADD3 UR4, UP0, UR22, 0xf0, URZ ;  /* 0x000000f016047890 */ /* 0x000fe2000ff1e03f */
[----:B------:R-:W-:Y:S01]  /*8820*/  VIADD R7, R7, 0xffffffff ;  /* 0xffffffff07077836 */ /* 0x000fe20000000000 */
[----:B------:R-:W-:Y:S01]  /*8830*/  R2UR UR5, R10 ;  /* 0x000000000a0572ca */ /* 0x000fe200000e0000 */
[----:B------:R-:W-:Y:S01]  /*8840*/  UIADD3 UR24, UP1, UR22, 0x1f0, URZ ;  /* 0x000001f016187890 */ /* 0x000fe2000ff3e03f */
[----:B------:R-:W-:Y:S01]  /*8850*/  R2UR UR8, R18 ;  /* 0x00000000120872ca */ /* 0x000fe200000e0000 */
[----:B------:R-:W-:Y:S01]  /*8860*/  VIADD R9, R9, 0x1 ;  /* 0x0000000109097836 */ /* 0x000fe20000000000 */
[----:B------:R-:W-:Y:S01]  /*8870*/  R2UR UR11, R17 ;  /* 0x00000000110b72ca */ /* 0x000fe200000e0000 */
[----:B------:R-:W-:Y:S01]  /*8880*/  UIADD3.X UR25, URZ, UR23, URZ, UP1, !UPT ;  /* 0x000000173f197290 */ /* 0x000fe20008ffe43f */
[----:B------:R-:W-:Y:S01]  /*8890*/  R2UR UR10, R20 ;  /* 0x00000000140a72ca */ /* 0x000fe200000e0000 */
[----:B------:R-:W-:Y:S01]  /*88a0*/  UMOV UR6, 0x0 ;  /* 0x0000000000067882 */ /* 0x000fe20000000000 */
[----:B------:R-:W-:Y:S01]  /*88b0*/  R2UR UR12, R6 ;  /* 0x00000000060c72ca */ /* 0x000fe200000e0000 */
[----:B------:R-:W-:Y:S01]  /*88c0*/  UMOV UR7, 0x10000000 ;  /* 0x1000000000077882 */ /* 0x000fe20000000000 */
[----:B------:R-:W-:Y:S01]  /*88d0*/  R2UR UR19, R14 ;  /* 0x000000000e1372ca */ /* 0x000fe200000e0000 */
[----:B------:R-:W-:Y:S01]  /*88e0*/  VIADD R20, R20, 0x40 ;  /* 0x0000004014147836 */ /* 0x000fe20000000000 */
[----:B------:R-:W-:Y:S01]  /*88f0*/  ISETP.GT.AND P4, PT, R7, 0x1, PT ;  /* 0x000000010700780c */ /* 0x000fe20003f84270 */
[----:B------:R-:W-:Y:S01]  /*8900*/  UIADD3 UR14, UR5, 0x100, URZ ;  /* 0x00000100050e7890 */ /* 0x000fe2000fffe03f */
[----:B------:R-:W-:Y:S01]  /*8910*/  ISETP.NE.AND P1, PT, R9, 0x3, PT ;  /* 0x000000030900780c */ /* 0x000fe20003f25270 */
[----:B------:R-:W-:-:S02]  /*8920*/  UIADD3.X UR5, URZ, UR23, URZ, UP0, !UPT ;  /* 0x000000173f057290 */ /* 0x000fc400087fe43f */
[----:B------:R-:W-:Y:S01]  /*8930*/  UIADD3 UR15, UR8, 0xc100, URZ ;  /* 0x0000c100080f7890 */ /* 0x000fe2000fffe03f */
[----:B------:R-:W-:Y:S02]  /*8940*/  SEL R11, RZ, 0x1, P1 ;  /* 0x00000001ff0b7807 */ /* 0x000fe40000800000 */
[----:B------:R-:W-:Y:S01]  /*8950*/  UMOV UR8, UR14 ;  /* 0x0000000e00087c82 */ /* 0x000fe20008000000 */
[----:B------:R-:W-:Y:S02]  /*8960*/  SEL R9, R9, RZ, P1 ;  /* 0x000000ff09097207 */ /* 0x000fe40000800000 */
[----:B------:R-:W-:Y:S01]  /*8970*/  LOP3.LUT R8, R8, R11, RZ, 0x3c, !PT ;  /* 0x0000000b08087212 */ /* 0x000fe200078e3cff */
[----:B------:R0:W-:Y:S02]  /*8980*/  UTMALDG.3D [UR8], [UR4], desc[UR6] ;  /* 0x00000608040075b4 */ /* 0x0001e40008011000 */
[----:B0-----:R-:W-:Y:S01]  /*8990*/  UMOV UR8, UR15 ;  /* 0x0000000f00087c82 */ /* 0x001fe20008000000 */
[----:B------:R-:W-:-:S02]  /*89a0*/  UMOV UR11, UR19 ;  /* 0x00000013000b7c82 */ /* 0x000fc40008000000 */
[----:B------:R0:W-:Y:S02]  /*89b0*/  UTMALDG.3D [UR8], [UR24], desc[UR6] ;  /* 0x00000608180075b4 */ /* 0x0001e40008011000 */
[----:B0-----:R-:W-:Y:S05]  /*89c0*/  @P4 BRA `(.L_x_176) ;  /* 0xfffffffc00484947 */ /* 0x001fea000383ffff */
.L_x_172:
[----:B------:R-:W-:Y:S05]  /*89d0*/  BSYNC B1 ;  /* 0x0000000000017941 */ /* 0x000fea0003800000 */
.L_x_171:
[----:B------:R-:W-:Y:S01]  /*89e0*/  LOP3.LUT P4, RZ, R15, 0xff, RZ, 0xc0, !PT ;  /* 0x000000ff0fff7812 */ /* 0x000fe2000788c0ff */
[----:B------:R-:W-:Y:S01]  /*89f0*/  IMAD.IADD R13, R12, 0x1, R13 ;  /* 0x000000010c0d7824 */ /* 0x000fe200078e020d */
[----:B------:R-:W-:Y:S01]  /*8a00*/  IADD3 R2, P5, R2, UR20, RZ ;  /* 0x0000001402027c10 */ /* 0x000fe2000ffbe0ff */
[----:B------:R-:W-:Y:S01]  /*8a10*/  ULDC.64 UR4, c[0x0][0x650] ;  /* 0x0001940000047ab9 */ /* 0x000fe20000000a00 */
[----:B------:R-:W-:Y:S01]  /*8a20*/  BSSY B1, `(.L_x_177) ;  /* 0x000006a000017945 */ /* 0x000fe20003800000 */
[----:B------:R-:W-:Y:S01]  /*8a30*/  IMAD.MOV.U32 R11, RZ, RZ, -0x1 ;  /* 0xffffffffff0b7424 */ /* 0x000fe200078e00ff */
[----:B------:R-:W-:Y:S01]  /*8a40*/  ISETP.GT.U32.AND P1, PT, R13, 0x2, PT ;  /* 0x000000020d00780c */ /* 0x000fe20003f24070 */
[----:B------:R-:W-:Y:S01]  /*8a50*/  IMAD.MOV.U32 R14, RZ, RZ, -0x1 ;  /* 0xffffffffff0e7424 */ /* 0x000fe200078e00ff */
[----:B------:R-:W-:Y:S02]  /*8a60*/  IADD3.X R3, R3, UR13, RZ, P5, !PT ;  /* 0x0000000d03037c10 */ /* 0x000fe4000affe4ff */
[----:B------:R-:W-:-:S02]  /*8a70*/  ISETP.LT.U32.AND P1, PT, R12, 0x3, P1 ;  /* 0x000000030c00780c */ /* 0x000fc40000f21070 */
[----:B------:R-:W-:Y:S01]  /*8a80*/  PRMT R15, RZ, 0x7610, R15 ;  /* 0x00007610ff0f7816 */ /* 0x000fe2000000000f */
[----:B------:R-:W0:Y:S01]  /*8a90*/  @P4 S2R R7, SR_CgaCtaId ;  /* 0x0000000000074919 */ /* 0x000e220000008800 */
[----:B------:R-:W-:-:S04]  /*8aa0*/  @P4 MOV R6, 0x400 ;  /* 0x0000040000064802 */ /* 0x000fc80000000f00 */
[----:B0-----:R-:W-:Y:S01]  /*8ab0*/  @P4 LEA R8, R7, R6, 0x18 ;  /* 0x0000000607084211 */ /* 0x001fe200078ec0ff */
[----:B------:R-:W-:Y:S01]  /*8ac0*/  IMAD.WIDE.U32 R6, R13, -0x55555555, RZ ;  /* 0xaaaaaaab0d067825 */ /* 0x000fe200078e00ff */
[----:B------:R-:W-:Y:S02]  /*8ad0*/  SEL R6, RZ, 0x1, !P1 ;  /* 0x00000001ff067807 */ /* 0x000fe40004800000 */
[----:B------:R-:W-:Y:S01]  /*8ae0*/  ISETP.GE.U32.AND P1, PT, R2, UR4, PT ;  /* 0x0000000402007c0c */ /* 0x000fe2000bf26070 */
[----:B------:R0:W-:Y:S01]  /*8af0*/  @P4 SYNCS.ARRIVE.TRANS64.A1T0 RZ, [R8+URZ+0x48], RZ ;  /* 0x000048ff08ff49a7 */ /* 0x0001e2000810003f */
[----:B------:R-:W-:Y:S02]  /*8b00*/  ISETP.GE.U32.AND P4, PT, R12, 0x3, PT ;  /* 0x000000030c00780c */ /* 0x000fe40003f86070 */
[----:B------:R-:W-:Y:S02]  /*8b10*/  ISETP.GE.U32.AND.EX P1, PT, R3, UR5, PT, P1 ;  /* 0x0000000503007c0c */ /* 0x000fe4000bf26110 */
[----:B------:R-:W-:Y:S01]  /*8b20*/  LOP3.LUT R5, R5, R6, RZ, 0x3c, !PT ;  /* 0x0000000605057212 */ /* 0x000fe200078e3cff */
[----:B------:R-:W-:Y:S01]  /*8b30*/  IMAD.MOV.U32 R6, RZ, RZ, -0x1 ;  /* 0xffffffffff067424 */ /* 0x000fe200078e00ff */
[----:B0-----:R-:W-:-:S02]  /*8b40*/  SHF.R.U32.HI R8, RZ, 0x1, R7 ;  /* 0x00000001ff087819 */ /* 0x001fc40000011607 */
[----:B------:R-:W-:-:S03]  /*8b50*/  PRMT R7, RZ, 0x7610, R7 ;  /* 0x00007610ff077816 */ /* 0x000fc60000000007 */
[----:B------:R-:W-:Y:S02]  /*8b60*/  IMAD R13, R8, -0x3, R13 ;  /* 0xfffffffd080d7824 */ /* 0x000fe400078e020d */
[----:B------:R-:W-:Y:S02]  /*8b70*/  @P4 LOP3.LUT R5, R5, 0x1, R8, 0x78, !PT ;  /* 0x0000000105054812 */ /* 0x000fe400078e7808 */
[----:B------:R-:W-:Y:S05]  /*8b80*/  @P1 BRA `(.L_x_178) ;  /* 0x00000004004c1947 */ /* 0x000fea0003800000 */
[----:B------:R-:W-:Y:S01]  /*8b90*/  ULDC.64 UR4, c[0x0][0x628] ;  /* 0x00018a0000047ab9 */ /* 0x000fe20000000a00 */
[----:B------:R-:W0:Y:S01]  /*8ba0*/  S2R R17, SR_CTAID.X ;  /* 0x0000000000117919 */ /* 0x000e220000002500 */
[----:B------:R-:W-:Y:S01]  /*8bb0*/  ISETP.NE.U32.AND P1, PT, RZ, UR4, PT ;  /* 0x00000004ff007c0c */ /* 0x000fe2000bf25070 */
[----:B------:R-:W-:Y:S01]  /*8bc0*/  ULDC UR7, c[0x0][0x630] ;  /* 0x00018c0000077ab9 */ /* 0x000fe20000000800 */
[----:B------:R-:W-:Y:S01]  /*8bd0*/  IMAD.MOV.U32 R6, RZ, RZ, R2 ;  /* 0x000000ffff067224 */ /* 0x000fe200078e0002 */
[----:B------:R-:W1:Y:S01]  /*8be0*/  S2R R14, SR_CTAID.Y ;  /* 0x00000000000e7919 */ /* 0x000e620000002600 */
[----:B------:R-:W-:Y:S01]  /*8bf0*/  ISETP.NE.AND.EX P1, PT, RZ, UR5, PT, P1 ;  /* 0x00000005ff007c0c */ /* 0x000fe2000bf25310 */
[----:B------:R-:W-:-:S12]  /*8c00*/  IMAD.MOV.U32 R7, RZ, RZ, R3 ;  /* 0x000000ffff077224 */ /* 0x000fd800078e0003 */
[----:B------:R-:W-:Y:S05]  /*8c10*/  @!P1 BRA `(.L_x_179) ;  /* 0x0000000000289947 */ /* 0x000fea0003800000 */
[----:B------:R-:W-:Y:S02]  /*8c20*/  ULDC UR6, c[0x0][0x634] ;  /* 0x00018d0000067ab9 */ /* 0x000fe40000000800 */
[----:B------:R-:W-:-:S05]  /*8c30*/  IADD3 R11, P1, R2, UR6, RZ ;  /* 0x00000006020b7c10 */ /* 0x000fca000ff3e0ff */
[----:B------:R-:W-:-:S04]  /*8c40*/  IMAD.X R19, RZ, RZ, R3, P1 ;  /* 0x000000ffff137224 */ /* 0x000fc800008e0603 */
[----:B------:R-:W-:-:S04]  /*8c50*/  IMAD.WIDE.U32 R8, R19, UR4, RZ ;  /* 0x0000000413087c25 */ /* 0x000fc8000f8e00ff */
[----:B------:R-:W-:-:S04]  /*8c60*/  IMAD.WIDE.U32 R8, P1, R11, UR5, R8 ;  /* 0x000000050b087c25 */ /* 0x000fc8000f820008 */
[----:B------:R-:W-:-:S04]  /*8c70*/  IMAD.WIDE.U32 R10, R11, UR4, RZ ;  /* 0x000000040b0a7c25 */ /* 0x000fc8000f8e00ff */
[----:B------:R-:W-:Y:S01]  /*8c80*/  IMAD.X R7, RZ, RZ, RZ, P1 ;  /* 0x000000ffff077224 */ /* 0x000fe200008e06ff */
[----:B------:R-:W-:Y:S01]  /*8c90*/  IADD3 RZ, P1, R11, R8, RZ ;  /* 0x000000080bff7210 */ /* 0x000fe20007f3e0ff */
[----:B------:R-:W-:-:S04]  /*8ca0*/  IMAD.MOV.U32 R6, RZ, RZ, R9 ;  /* 0x000000ffff067224 */ /* 0x000fc800078e0009 */
[----:B------:R-:W-:-:S08]  /*8cb0*/  IMAD.WIDE.U32.X R6, R19, UR5, R6, P1 ;  /* 0x0000000513067c25 */ /* 0x000fd000088e0406 */
.L_x_179:
[--C-:B------:R-:W-:Y:S01]  /*8cc0*/  SHF.R.U64 R10, R6, UR7, R7.reuse ;  /* 0x00000007060a7c19 */ /* 0x100fe20008001207 */
[----:B------:R-:W-:Y:S01]  /*8cd0*/  ULDC.64 UR4, c[0x0][0x620] ;  /* 0x0001880000047ab9 */ /* 0x000fe20000000a00 */
[----:B------:R-:W-:Y:S01]  /*8ce0*/  SHF.R.U32.HI R6, RZ, UR7, R7 ;  /* 0x00000007ff067c19 */ /* 0x000fe20008011607 */
[----:B------:R-:W2:Y:S01]  /*8cf0*/  LDC R22, c[0x0][0x144] ;  /* 0x00005100ff167b82 */ /* 0x000ea20000000800 */
[----:B------:R-:W-:Y:S01]  /*8d00*/  IADD3 R9, P1, RZ, -R10, RZ ;  /* 0x8000000aff097210 */ /* 0x000fe20007f3e0ff */
[----:B------:R-:W-:Y:S01]  /*8d10*/  ULDC.64 UR8, c[0x0][0x640] ;  /* 0x0001900000087ab9 */ /* 0x000fe20000000a00 */
[----:B0-----:R-:W-:Y:S01]  /*8d20*/  I2FP.F32.U32 R11, R17 ;  /* 0x00000011000b7245 */ /* 0x001fe20000201000 */
[----:B------:R-:W-:Y:S02]  /*8d30*/  ULDC UR6, c[0x0][0x608] ;  /* 0x0001820000067ab9 */ /* 0x000fe40000000800 */
[----:B------:R-:W-:Y:S01]  /*8d40*/  IMAD.X R6, RZ, RZ, ~R6, P1 ;  /* 0x000000ffff067224 */ /* 0x000fe200008e0e06 */
[----:B------:R-:W-:Y:S01]  /*8d50*/  ISETP.NE.U32.AND P1, PT, RZ, UR8, PT ;  /* 0x00000008ff007c0c */ /* 0x000fe2000bf25070 */
[----:B------:R-:W0:Y:S02]  /*8d60*/  LDC R19, c[0x0][0x148] ;  /* 0x00005200ff137b82 */ /* 0x000e240000000800 */
[----:B------:R-:W-:Y:S01]  /*8d70*/  IMAD R8, R6, UR4, RZ ;  /* 0x0000000406087c24 */ /* 0x000fe2000f8e02ff */
[----:B------:R-:W-:Y:S01]  /*8d80*/  ISETP.NE.AND.EX P1, PT, RZ, UR9, PT, P1 ;  /* 0x00000009ff007c0c */ /* 0x000fe2000bf25310 */
[----:B------:R-:W-:Y:S01]  /*8d90*/  IMAD.WIDE.U32 R6, R9, UR4, R2 ;  /* 0x0000000409067c25 */ /* 0x000fe2000f8e0002 */
[----:B------:R-:W-:-:S03]  /*8da0*/  ULDC UR4, c[0x0][0x150] ;  /* 0x0000540000047ab9 */ /* 0x000fc60000000800 */
[----:B------:R-:W-:Y:S02]  /*8db0*/  IMAD R9, R9, UR5, R8 ;  /* 0x0000000509097c24 */ /* 0x000fe4000f8e0208 */
[----:B------:R-:W-:Y:S01]  /*8dc0*/  FMUL R8, R11, UR4 ;  /* 0x000000040b087c20 */ /* 0x000fe20008400000 */
[----:B------:R-:W-:Y:S01]  /*8dd0*/  ULDC UR4, c[0x0][0x618] ;  /* 0x0001860000047ab9 */ /* 0x000fe20000000800 */
[----:B------:R-:W-:Y:S01]  /*8de0*/  ULDC UR5, c[0x0][0x154] ;  /* 0x0000550000057ab9 */ /* 0x000fe20000000800 */
[----:B------:R-:W-:-:S03]  /*8df0*/  IMAD.IADD R7, R7, 0x1, R9 ;  /* 0x0000000107077824 */ /* 0x000fc600078e0209 */
[----:B------:R-:W3:Y:S02]  /*8e00*/  F2I.U32.TRUNC.NTZ R8, R8 ;  /* 0x0000000800087305 */ /* 0x000ee4000020f000 */
[----:B------:R-:W-:Y:S02]  /*8e10*/  SHF.R.U64 R11, R6, UR4, R7 ;  /* 0x00000004060b7c19 */ /* 0x000fe40008001207 */
[----:B-1----:R-:W-:-:S05]  /*8e20*/  I2FP.F32.U32 R6, R14 ;  /* 0x0000000e00067245 */ /* 0x002fca0000201000 */
[----:B------:R-:W-:Y:S01]  /*8e30*/  FMUL R21, R6, UR5 ;  /* 0x0000000506157c20 */ /* 0x000fe20008400000 */
[----:B------:R-:W-:Y:S01]  /*8e40*/  SHF.R.U32.HI R6, RZ, UR4, R7 ;  /* 0x00000004ff067c19 */ /* 0x000fe20008011607 */
[----:B------:R-:W-:-:S03]  /*8e50*/  ULDC UR4, c[0x0][0x658] ;  /* 0x0001960000047ab9 */ /* 0x000fc60000000800 */
[--C-:B------:R-:W-:Y:S01]  /*8e60*/  SHF.R.U64 R20, R11, UR6, R6.reuse ;  /* 0x000000060b147c19 */ /* 0x100fe20008001206 */
[----:B------:R-:W1:Y:S01]  /*8e70*/  F2I.U32.TRUNC.NTZ R21, R21 ;  /* 0x0000001500157305 */ /* 0x000e62000020f000 */
[----:B------:R-:W-:Y:S01]  /*8e80*/  SHF.R.U32.HI R7, RZ, UR6, R6 ;  /* 0x00000006ff077c19 */ /* 0x000fe20008011606 */
[----:B---3--:R-:W-:-:S03]  /*8e90*/  IMAD.MOV R8, RZ, RZ, -R8 ;  /* 0x000000ffff087224 */ /* 0x008fc600078e0a08 */
[----:B------:R-:W-:Y:S01]  /*8ea0*/  SHF.R.U64 R18, R20, UR4, R7 ;  /* 0x0000000414127c19 */ /* 0x000fe20008001207 */
[----:B--2---:R-:W-:Y:S01]  /*8eb0*/  IMAD R17, R22, R8, R17 ;  /* 0x0000000816117224 */ /* 0x004fe200078e0211 */
[----:B------:R-:W-:-:S03]  /*8ec0*/  SHF.R.U32.HI R23, RZ, UR4, R7 ;  /* 0x00000004ff177c19 */ /* 0x000fc60008011607 */
[----:B------:R-:W-:Y:S02]  /*8ed0*/  IMAD.MOV.U32 R6, RZ, RZ, R18 ;  /* 0x000000ffff067224 */ /* 0x000fe400078e0012 */
[----:B------:R-:W-:Y:S01]  /*8ee0*/  IMAD.MOV.U32 R7, RZ, RZ, R23 ;  /* 0x000000ffff077224 */ /* 0x000fe200078e0017 */
[----:B-1----:R-:W-:Y:S06]  /*8ef0*/  @!P1 BRA `(.L_x_180) ;  /* 0x0000000000289947 */ /* 0x002fec0003800000 */
[----:B------:R-:W-:Y:S02]  /*8f00*/  ULDC UR4, c[0x0][0x64c] ;  /* 0x0001930000047ab9 */ /* 0x000fe40000000800 */
[----:B------:R-:W-:-:S05]  /*8f10*/  IADD3 R7, P1, R18, UR4, RZ ;  /* 0x0000000412077c10 */ /* 0x000fca000ff3e0ff */
[----:B------:R-:W-:-:S04]  /*8f20*/  IMAD.X R23, RZ, RZ, R23, P1 ;  /* 0x000000ffff177224 */ /* 0x000fc800008e0617 */
[----:B------:R-:W-:-:S04]  /*8f30*/  IMAD.WIDE.U32 R8, R23, UR8, RZ ;  /* 0x0000000817087c25 */ /* 0x000fc8000f8e00ff */
[----:B------:R-:W-:-:S04]  /*8f40*/  IMAD.WIDE.U32 R8, P1, R7, UR9, R8 ;  /* 0x0000000907087c25 */ /* 0x000fc8000f820008 */
[----:B------:R-:W-:-:S04]  /*8f50*/  IMAD.WIDE.U32 R6, R7, UR8, RZ ;  /* 0x0000000807067c25 */ /* 0x000fc8000f8e00ff */
[----:B------:R-:W-:Y:S01]  /*8f60*/  IMAD.MOV.U32 R6, RZ, RZ, R9 ;  /* 0x000000ffff067224 */ /* 0x000fe200078e0009 */
[----:B------:R-:W-:Y:S01]  /*8f70*/  IADD3 RZ, P4, R7, R8, RZ ;  /* 0x0000000807ff7210 */ /* 0x000fe20007f9e0ff */
[----:B------:R-:W-:-:S04]  /*8f80*/  IMAD.X R7, RZ, RZ, RZ, P1 ;  /* 0x000000ffff077224 */ /* 0x000fc800008e06ff */
[----:B------:R-:W-:-:S08]  /*8f90*/  IMAD.WIDE.U32.X R6, R23, UR9, R6, P4 ;  /* 0x0000000917067c25 */ /* 0x000fd0000a0e0406 */
.L_x_180:
[----:B------:R-:W-:Y:S01]  /*8fa0*/  ULDC UR4, c[0x0][0x648] ;  /* 0x0001920000047ab9 */ /* 0x000fe20000000800 */
[----:B------:R-:W-:Y:S01]  /*8fb0*/  LOP3.LUT R20, R20, UR17, RZ, 0xc0, !PT ;  /* 0x0000001114147c12 */ /* 0x000fe2000f8ec0ff */
[----:B------:R-:W-:Y:S01]  /*8fc0*/  IMAD.MOV R21, RZ, RZ, -R21 ;  /* 0x000000ffff157224 */ /* 0x000fe200078e0a15 */
[----:B------:R-:W-:Y:S01]  /*8fd0*/  SHF.R.U64 R7, R6, UR4, R7 ;  /* 0x0000000406077c19 */ /* 0x000fe20008001207 */
[----:B------:R-:W-:Y:S01]  /*8fe0*/  ULDC UR4, c[0x0][0x638] ;  /* 0x00018e0000047ab9 */ /* 0x000fe20000000800 */
[----:B------:R-:W-:Y:S01]  /*8ff0*/  LOP3.LUT R11, R11, UR16, RZ, 0xc0, !PT ;  /* 0x000000100b0b7c12 */ /* 0x000fe2000f8ec0ff */
[----:B0-----:R-:W-:Y:S01]  /*9000*/  @P3 IMAD R17, R19, R21, R14 ;  /* 0x0000001513113224 */ /* 0x001fe200078e020e */
[----:B------:R-:W-:Y:S01]  /*9010*/  ULDC UR5, c[0x0][0x610] ;  /* 0x0001840000057ab9 */ /* 0x000fe20000000800 */
[----:B------:R-:W-:Y:S02]  /*9020*/  IMAD.MOV R9, RZ, RZ, -R7 ;  /* 0x000000ffff097224 */ /* 0x000fe400078e0a07 */
[----:B------:R-:W-:-:S02]  /*9030*/  IMAD R20, R7, UR18, R20 ;  /* 0x0000001207147c24 */ /* 0x000fc4000f8e0214 */
[----:B------:R-:W-:Y:S01]  /*9040*/  IMAD R18, R9, UR4, R18 ;  /* 0x0000000409127c24 */ /* 0x000fe2000f8e0212 */
[----:B------:R-:W-:Y:S01]  /*9050*/  ULDC UR4, c[0x0][0x600] ;  /* 0x0001800000047ab9 */ /* 0x000fe20000000800 */
[----:B------:R-:W-:Y:S02]  /*9060*/  IMAD R17, R20, UR5, R17 ;  /* 0x0000000514117c24 */ /* 0x000fe4000f8e0211 */
[----:B------:R-:W-:Y:S02]  /*9070*/  IMAD R18, R18, UR4, R11 ;  /* 0x0000000412127c24 */ /* 0x000fe4000f8e020b */
[----:B------:R-:W-:Y:S02]  /*9080*/  IMAD.MOV.U32 R7, RZ, RZ, 0x1 ;  /* 0x00000001ff077424 */ /* 0x000fe400078e00ff */
[----:B------:R-:W-:Y:S01]  /*9090*/  IMAD.MOV.U32 R6, RZ, RZ, R10 ;  /* 0x000000ffff067224 */ /* 0x000fe200078e000a */
[----:B------:R-:W-:Y:S02]  /*90a0*/  SEL R14, R18, R17, !P3 ;  /* 0x00000011120e7207 */ /* 0x000fe40005800000 */
[----:B------:R-:W-:-:S07]  /*90b0*/  SEL R11, R17, R18, !P3 ;  /* 0x00000012110b7207 */ /* 0x000fce0005800000 */
.L_x_178:
[----:B------:R-:W-:Y:S05]  /*90c0*/  BSYNC B1 ;  /* 0x0000000000017941 */ /* 0x000fea0003800000 */
.L_x_177:
[----:B------:R-:W-:-:S13]  /*90d0*/  LOP3.LUT P1, RZ, R7, 0xff, RZ, 0xc0, !PT ;  /* 0x000000ff07ff7812 */ /* 0x000fda000782c0ff */
[----:B------:R-:W-:Y:S05]  /*90e0*/  @P1 BRA `(.L_x_181) ;  /* 0xfffffff4004c1947 */ /* 0x000fea000383ffff */
[----:B------:R-:W-:Y:S05]  /*90f0*/  BSYNC B0 ;  /* 0x0000000000007941 */ /* 0x000fea0003800000 */
.L_x_169:
[----:B------:R-:W-:-:S03]  /*9100*/  UMOV UR4, 0xffffffff ;  /* 0xffffffff00047882 */ /* 0x000fc60000000000 */
[----:B------:R-:W-:Y:S05]  /*9110*/  BRA.DIV UR4, `(.L_x_182) ;  /* 0x0000000204f87947 */ /* 0x000fea000b800000 */
[----:B------:R-:W-:-:S13]  /*9120*/  ELECT P0, URZ, PT ;  /* 0x00000000003f782f */ /* 0x000fda0003800000 */
.L_x_195:
[----:B------:R-:W-:Y:S04]  /*9130*/  BSSY B0, `(.L_x_183) ;  /* 0x0000022000007945 */ /* 0x000fe80003800000 */
[----:B------:R-:W-:Y:S05]  /*9140*/  @!P0 BRA `(.L_x_184) ;  /* 0x0000000000808947 */ /* 0x000fea0003800000 */
[----:B------:R-:W-:-:S04]  /*9150*/  LOP3.LUT R4, R4, 0x2, RZ, 0xfc, !PT ;  /* 0x0000000204047812 */ /* 0x000fc800078efcff */
[----:B------:R-:W-:-:S13]  /*9160*/  ISETP.NE.AND P0, PT, R4, 0x3, PT ;  /* 0x000000030400780c */ /* 0x000fda0003f05270 */
[----:B------:R-:W-:Y:S05]  /*9170*/  @!P0 BRA `(.L_x_185) ;  /* 0x0000000000048947 */ /* 0x000fea0003800000 */
[----:B------:R-:W-:Y:S01]  /*9180*/  BPT.TRAP 0x1 ;  /* 0x000000040000795c */ /* 0x000fe20000300000 */
.L_x_185:
[----:B------:R-:W0:Y:S01]  /*9190*/  S2R R3, SR_CgaCtaId ;  /* 0x0000000000037919 */ /* 0x000e220000008800 */
[----:B------:R-:W-:-:S04]  /*91a0*/  MOV R0, 0x400 ;  /* 0x0000040000007802 */ /* 0x000fc80000000f00 */
[----:B0-----:R-:W-:Y:S02]  /*91b0*/  LEA R0, R3, R0, 0x18 ;  /* 0x0000000003007211 */ /* 0x001fe400078ec0ff */
[----:B------:R-:W-:-:S03]  /*91c0*/  SHF.L.U32 R3, R5, 0x1f, RZ ;  /* 0x0000001f05037819 */ /* 0x000fc600000006ff */
[----:B------:R-:W-:-:S04]  /*91d0*/  VIADD R0, R0, 0x18 ;  /* 0x0000001800007836 */ /* 0x000fc80000000000 */
[C---:B------:R-:W-:Y:S02]  /*91e0*/  IMAD R4, R13.reuse, 0x8, R0 ;  /* 0x000000080d047824 */ /* 0x040fe400078e0200 */
[----:B------:R-:W-:Y:S02]  /*91f0*/  VIADD R13, R13, 0x1 ;  /* 0x000000010d0d7836 */ /* 0x000fe40000000000 */
[----:B------:R-:W0:Y:S03]  /*9200*/  SYNCS.PHASECHK.TRANS64.TRYWAIT P0, [R4+URZ], R3 ;  /* 0x00000003040075a7 */ /* 0x000e26000800017f */
[----:B------:R-:W-:-:S04]  /*9210*/  ISETP.NE.AND P1, PT, R13, 0x3, PT ;  /* 0x000000030d00780c */ /* 0x000fc80003f25270 */
[----:B------:R-:W-:Y:S02]  /*9220*/  SEL R2, RZ, 0x1, P1 ;  /* 0x00000001ff027807 */ /* 0x000fe40000800000 */
[----:B------:R-:W-:Y:S02]  /*9230*/  SEL R13, R13, RZ, P1 ;  /* 0x000000ff0d0d7207 */ /* 0x000fe40000800000 */
[----:B------:R-:W-:-:S03]  /*9240*/  LOP3.LUT R7, R5, R2, RZ, 0x3c, !PT ;  /* 0x0000000205077212 */ /* 0x000fc600078e3cff */
[----:B------:R-:W-:Y:S01]  /*9250*/  IMAD R6, R13, 0x8, R0 ;  /* 0x000000080d067824 */ /* 0x000fe200078e0200 */
[----:B------:R-:W-:Y:S01]  /*9260*/  SHF.L.U32 R5, R7, 0x1f, RZ ;  /* 0x0000001f07057819 */ /* 0x000fe200000006ff */
[----:B0-----:R-:W-:Y:S06]  /*9270*/  @!P0 BRA `(.L_x_186) ;  /* 0x0000000000c48947 */ /* 0x001fec0003800000 */
.L_x_196:
[----:B------:R-:W1:Y:S01]  /*9280*/  SYNCS.PHASECHK.TRANS64.TRYWAIT P0, [R6+URZ], R5 ;  /* 0x00000005060075a7 */ /* 0x000e62000800017f */
[----:B------:R-:W-:-:S05]  /*9290*/  VIADD R2, R13, 0x1 ;  /* 0x000000010d027836 */ /* 0x000fca0000000000 */
[----:B------:R-:W-:-:S04]  /*92a0*/  ISETP.NE.AND P1, PT, R2, 0x3, PT ;  /* 0x000000030200780c */ /* 0x000fc80003f25270 */
[----:B0-----:R-:W-:Y:S02]  /*92b0*/  SEL R4, RZ, 0x1, P1 ;  /* 0x00000001ff047807 */ /* 0x001fe40000800000 */
[----:B------:R-:W-:Y:S02]  /*92c0*/  SEL R3, R2, RZ, P1 ;  /* 0x000000ff02037207 */ /* 0x000fe40000800000 */
[----:B------:R-:W-:Y:S01]  /*92d0*/  LOP3.LUT R4, R7, R4, RZ, 0x3c, !PT ;  /* 0x0000000407047212 */ /* 0x000fe200078e3cff */
[----:B-1----:R-:W-:Y:S06]  /*92e0*/  @!P0 BRA `(.L_x_187) ;  /* 0x0000000000bc8947 */ /* 0x002fec0003800000 */
.L_x_197:
[----:B------:R-:W-:Y:S01]  /*92f0*/  IMAD R3, R3, 0x8, R0 ;  /* 0x0000000803037824 */ /* 0x000fe200078e0200 */
[----:B------:R-:W-:-:S07]  /*9300*/  SHF.L.U32 R0, R4, 0x1f, RZ ;  /* 0x0000001f04007819 */ /* 0x000fce00000006ff */
.L_x_188:
[----:B-1----:R1:W2:Y:S02]  /*9310*/  SYNCS.PHASECHK.TRANS64.TRYWAIT P0, [R3+URZ], R0 ;  /* 0x00000000030075a7 */ /* 0x0022a4000800017f */
[----:B--2---:R-:W-:Y:S05]  /*9320*/  @!P0 NANOSLEEP.SYNCS 0x989680 ;  /* 0x009896800000895d */ /* 0x004fea0003900000 */
[----:B------:R-:W2:Y:S02]  /*9330*/  @!P0 SYNCS.PHASECHK.TRANS64 P0, [R3+URZ], R0 ;  /* 0x00000000030085a7 */ /* 0x000ea4000800007f */
[----:B--2---:R-:W-:Y:S05]  /*9340*/  @!P0 BRA `(.L_x_188) ;  /* 0xfffffffc00f08947 */ /* 0x004fea000383ffff */
.L_x_184:
[----:B------:R-:W-:Y:S05]  /*9350*/  BSYNC B0 ;  /* 0x0000000000007941 */ /* 0x000fea0003800000 */
.L_x_183:
[----:B------:R-:W-:Y:S05]  /*9360*/  EXIT ;  /* 0x000000000000794d */ /* 0x000fea0003800000 */
.L_x_17:
[----:B-1----:R-:W-:-:S04]  /*9370*/  IMAD.U32 R11, RZ, RZ, UR6 ;  /* 0x00000006ff0b7e24 */ /* 0x002fc8000f8e00ff */
[----:B------:R1:W4:Y:S03]  /*9380*/  SYNCS.PHASECHK.TRANS64.TRYWAIT P0, [R11+URZ], R10 ;  /* 0x0000000a0b0075a7 */ /* 0x000326000800017f */
[----:B----4-:R-:W-:Y:S05]  /*9390*/  @!P0 NANOSLEEP.SYNCS 0x989680 ;  /* 0x009896800000895d */ /* 0x010fea0003900000 */
[----:B------:R-:W4:Y:S02]  /*93a0*/  @!P0 SYNCS.PHASECHK.TRANS64 P0, [R11+URZ], R10 ;  /* 0x0000000a0b0085a7 */ /* 0x000f24000800007f */
[----:B----4-:R-:W-:Y:S05]  /*93b0*/  @!P0 BRA `(.L_x_17) ;  /* 0xfffffffc00ec8947 */ /* 0x010fea000383ffff */
[----:B------:R-:W-:Y:S05]  /*93c0*/  BRA `(.L_x_16) ;  /* 0xffffff8000587947 */ /* 0x000fea000383ffff */
.L_x_23:
[----:B-1----:R-:W-:-:S04]  /*93d0*/  IMAD.U32 R12, RZ, RZ, UR12 ;  /* 0x0000000cff0c7e24 */ /* 0x002fc8000f8e00ff */
[----:B------:R1:W4:Y:S03]  /*93e0*/  SYNCS.PHASECHK.TRANS64.TRYWAIT P0, [R12+URZ], R11 ;  /* 0x0000000b0c0075a7 */ /* 0x000326000800017f */
[----:B----4-:R-:W-:Y:S05]  /*93f0*/  @!P0 NANOSLEEP.SYNCS 0x989680 ;  /* 0x009896800000895d */ /* 0x010fea0003900000 */
[----:B------:R-:W4:Y:S02]  /*9400*/  @!P0 SYNCS.PHASECHK.TRANS64 P0, [R12+URZ], R11 ;  /* 0x0000000b0c0085a7 */ /* 0x000f24000800007f */
[----:B----4-:R-:W-:Y:S05]  /*9410*/  @!P0 BRA `(.L_x_23) ;  /* 0xfffffffc00ec8947 */ /* 0x010fea000383ffff */
[----:B------:R-:W-:Y:S05]  /*9420*/  BRA `(.L_x_22) ;  /* 0xffffff8800c47947 */ /* 0x000fea000383ffff */
.L_x_170:
[----:B------:R-:W-:Y:S01]  /*9430*/  BSSY B1, `(.L_x_189) ;  /* 0x0000006000017945 */ /* 0x000fe20003800000 */
[----:B------:R-:W-:-:S07]  /*9440*/  IMAD.MOV.U32 R7, RZ, RZ, -0x1 ;  /* 0xffffffffff077424 */ /* 0x000fce00078e00ff */
[----:B------:R-:W-:Y:S05]  /*9450*/  WARPSYNC.COLLECTIVE R7, `(.L_x_190) ;  /* 0x00000000070c7348 */ /* 0x000fea0003c00000 */
[----:B------:R-:W-:Y:S02]  /*9460*/  ELECT P1, UR62, PT ;  /* 0x00000000003e782f */ /* 0x000fe40003820000 */
[----:B------:R-:W-:Y:S01]  /*9470*/  MOV R7, UR62 ;  /* 0x0000003e00077c02 */ /* 0x000fe20008000f00 */
[----:B------:R-:W-:Y:S10]  /*9480*/  ENDCOLLECTIVE ;  /* 0x000000000000791b */ /* 0x000ff40003800000 */
.L_x_190:
[----:B------:R-:W-:Y:S05]  /*9490*/  BSYNC B1 ;  /* 0x0000000000017941 */ /* 0x000fea0003800000 */
.L_x_189:
[----:B------:R-:W-:Y:S05]  /*94a0*/  BRA `(.L_x_191) ;  /* 0xfffffff000687947 */ /* 0x000fea000383ffff */
.L_x_173:
[----:B-1----:R1:W2:Y:S02]  /*94b0*/  SYNCS.PHASECHK.TRANS64.TRYWAIT P1, [R19+URZ+0x18], R10 ;  /* 0x0000180a130075a7 */ /* 0x0022a4000802017f */
[----:B--2---:R-:W-:Y:S05]  /*94c0*/  @!P1 NANOSLEEP.SYNCS 0x989680 ;  /* 0x009896800000995d */ /* 0x004fea0003900000 */
[----:B------:R-:W2:Y:S02]  /*94d0*/  @!P1 SYNCS.PHASECHK.TRANS64 P1, [R19+URZ+0x18], R10 ;  /* 0x0000180a130095a7 */ /* 0x000ea4000802007f */
[----:B--2---:R-:W-:Y:S05]  /*94e0*/  @!P1 BRA `(.L_x_173) ;  /* 0xfffffffc00f09947 */ /* 0x004fea000383ffff */
[----:B------:R-:W-:Y:S05]  /*94f0*/  BRA `(.L_x_192) ;  /* 0xfffffff0009c7947 */ /* 0x000fea000383ffff */
.L_x_182:
[----:B------:R-:W-:Y:S01]  /*9500*/  BSSY B0, `(.L_x_193) ;  /* 0x0000006000007945 */ /* 0x000fe20003800000 */
[----:B------:R-:W-:-:S07]  /*9510*/  IMAD.MOV.U32 R7, RZ, RZ, -0x1 ;  /* 0xffffffffff077424 */ /* 0x000fce00078e00ff */
[----:B------:R-:W-:Y:S05]  /*9520*/  WARPSYNC.COLLECTIVE R7, `(.L_x_194) ;  /* 0x00000000070c7348 */ /* 0x000fea0003c00000 */
[----:B------:R-:W-:Y:S02]  /*9530*/  ELECT P1, UR62, PT ;  /* 0x00000000003e782f */ /* 0x000fe40003820000 */
[----:B------:R-:W-:Y:S01]  /*9540*/  MOV R7, UR62 ;  /* 0x0000003e00077c02 */ /* 0x000fe20008000f00 */
[----:B------:R-:W-:Y:S10]  /*9550*/  ENDCOLLECTIVE ;  /* 0x000000000000791b */ /* 0x000ff40003800000 */
.L_x_194:
[----:B------:R-:W-:Y:S05]  /*9560*/  BSYNC B0 ;  /* 0x0000000000007941 */ /* 0x000fea0003800000 */
.L_x_193:
[----:B------:R-:W-:Y:S01]  /*9570*/  PLOP3.LUT P0, PT, P1, PT, PT, 0x80, 0x0 ;  /* 0x000000000000781c */ /* 0x000fe20000f0f070 */
[----:B------:R-:W-:-:S12]  /*9580*/  BRA `(.L_x_195) ;  /* 0xfffffff800e87947 */ /* 0x000fd8000383ffff */
.L_x_186:
[----:B0-----:R0:W1:Y:S02]  /*9590*/  SYNCS.PHASECHK.TRANS64.TRYWAIT P0, [R4+URZ], R3 ;  /* 0x00000003040075a7 */ /* 0x001064000800017f */
[----:B-1----:R-:W-:Y:S05]  /*95a0*/  @!P0 NANOSLEEP.SYNCS 0x989680 ;  /* 0x009896800000895d */ /* 0x002fea0003900000 */
[----:B------:R-:W1:Y:S02]  /*95b0*/  @!P0 SYNCS.PHASECHK.TRANS64 P0, [R4+URZ], R3 ;  /* 0x00000003040085a7 */ /* 0x000e64000800007f */
[----:B-1----:R-:W-:Y:S05]  /*95c0*/  @!P0 BRA `(.L_x_186) ;  /* 0xfffffffc00f08947 */ /* 0x002fea000383ffff */
[----:B------:R-:W-:Y:S05]  /*95d0*/  BRA `(.L_x_196) ;  /* 0xfffffffc00287947 */ /* 0x000fea000383ffff */
.L_x_187:
[----:B0-----:R0:W1:Y:S02]  /*95e0*/  SYNCS.PHASECHK.TRANS64.TRYWAIT P0, [R6+URZ], R5 ;  /* 0x00000005060075a7 */ /* 0x001064000800017f */
[----:B-1----:R-:W-:Y:S05]  /*95f0*/  @!P0 NANOSLEEP.SYNCS 0x989680 ;  /* 0x009896800000895d */ /* 0x002fea0003900000 */
[----:B------:R-:W1:Y:S02]  /*9600*/  @!P0 SYNCS.PHASECHK.TRANS64 P0, [R6+URZ], R5 ;  /* 0x00000005060085a7 */ /* 0x000e64000800007f */
[----:B-1----:R-:W-:Y:S05]  /*9610*/  @!P0 BRA `(.L_x_187) ;  /* 0xfffffffc00f08947 */ /* 0x002fea000383ffff */
[----:B------:R-:W-:Y:S05]  /*9620*/  BRA `(.L_x_197) ;  /* 0xfffffffc00307947 */ /* 0x000fea000383ffff */
.L_x_198:
[----:B------:R-:W-:-:S00]  /*9630*/  BRA `(.L_x_198) ;  /* 0xfffffffc00fc7947 */ /* 0x000fc0000383ffff */
[----:B------:R-:W-:-:S00]  /*9640*/  NOP ;  /* 0x0000000000007918 */ /* 0x000fc00000000000 */
        /* <DEDUP_REMOVED lines=11> */
.L_x_199:


//--------------------- .nv.shared._ZN7cutlass13device_kernelINS_4gemm6kernel13GemmUniversalIN4cute5tupleIJiiiiEEENS1_10collective13CollectiveMmaINS1_37MainloopSm90TmaGmmaWarpSpecializedFP8ILi3ENS5_IJNS4_1CILi1EEESB_SB_EEENS1_35KernelTmaWarpSpecializedCooperativeEEENS5_IJNSA_ILi256EEENSA_ILi64EEESG_EEENS_12float_e5m2_tENS5_IJlSB_lEEESI_SJ_NS4_8TiledMMAINS4_8MMA_AtomIJNS4_4SM904GMMA30MMA_64x64x32_F32E5M2E5M2_SS_TNILNSN_7ScaleInE1ELSP_1EEEEEENS4_6LayoutINS5_IJNSA_ILi2EEESB_SB_EEENS5_IJSB_NSA_ILi0EEESV_EEEEENS5_IJNS4_10UnderscoreESY_SY_EEEEENS4_13SM90_TMA_LOADENS4_14ComposedLayoutINS4_7SwizzleILi2ELi4ELi3EEENS4_18smem_ptr_flag_bitsILi8EEENSS_INS5_IJNSA_ILi8EEESG_EEENS5_IJSG_SB_EEEEEEEvNS4_8identityES11_S1B_vS1C_EENS_8epilogue10collective6detail29Sm90TmaWarpSpecializedAdapterINS1F_15DefaultEpilogueISI_SJ_SJ_NS1E_6thread17LinearCombinationISI_Li1EffLNS1J_9ScaleType4KindE0ELNS_15FloatRoundStyleE2ESI_EENS1_15EpilogueDefaultEEEEEvvEEEEvNT_6ParamsE --------------------------
	.section	.nv.shared._ZN7cutlass13device_kernelINS_4gemm6kernel13GemmUniversalIN4cute5tupleIJiiiiEEENS1_10collective13CollectiveMmaINS1_37MainloopSm90TmaGmmaWarpSpecializedFP8ILi3ENS5_IJNS4_1CILi1EEESB_SB_EEENS1_35KernelTmaWarpSpecializedCooperativeEEENS5_IJNSA_ILi256EEENSA_ILi64EEESG_EEENS_12float_e5m2_tENS5_IJlSB_lEEESI_SJ_NS4_8TiledMMAINS4_8MMA_AtomIJNS4_4SM904GMMA30MMA_64x64x32_F32E5M2E5M2_SS_TNILNSN_7ScaleInE1ELSP_1EEEEEENS4_6LayoutINS5_IJNSA_ILi2EEESB_SB_EEENS5_IJSB_NSA_ILi0EEESV_EEEEENS5_IJNS4_10UnderscoreESY_SY_EEEEENS4_13SM90_TMA_LOADENS4_14ComposedLayoutINS4_7SwizzleILi2ELi4ELi3EEENS4_18smem_ptr_flag_bitsILi8EEENSS_INS5_IJNSA_ILi8EEESG_EEENS5_IJSG_SB_EEEEEEEvNS4_8identityES11_S1B_vS1C_EENS_8epilogue10collective6detail29Sm90TmaWarpSpecializedAdapterINS1F_15DefaultEpilogueISI_SJ_SJ_NS1E_6thread17LinearCombinationISI_Li1EffLNS1J_9ScaleType4KindE0ELNS_15FloatRoundStyleE2ESI_EENS1_15EpilogueDefaultEEEEEvvEEEEvNT_6ParamsE,"aw",@nobits
	.sectionflags	@""
	.align	16
	.zero		1024


//--------------------- .nv.shared.reserved.0     --------------------------
	.section	.nv.shared.reserved.0,"aw",@nobits
	.weak		__nv_reservedSMEM_offset_0_alias
	.size		__nv_reservedSMEM_offset_0_alias, 0, 0
	.other		__nv_reservedSMEM_offset_0_alias,@"STO_CUDA_RESERVED_SHARED STV_DEFAULT"
__nv_reservedSMEM_offset_0_alias:
	.zero		0


//--------------------- .nv.global                --------------------------
	.section	.nv.global,"aw",@nobits
.nv.global:
	.type		_ZN39_INTERNAL_e5b918fa_4_k_cu_c406f3fe_44204cute1_E,@object
	.size		_ZN39_INTERNAL_e5b918fa_4_k_cu_c406f3fe_44204cute1_E,(_ZN39_INTERNAL_e5b918fa_4_k_cu_c406f3fe_44204cuda3std3__45__cpo6cbeginE - _ZN39_INTERNAL_e5b918fa_4_k_cu_c406f3fe_44204cute1_E)
_ZN39_INTERNAL_e5b918fa_4_k_cu_c406f3fe_44204cute1_E:
	.zero		1
	.type		_ZN39_INTERNAL_e5b918fa_4_k_cu_c406f3fe_44204cuda3std3__45__cpo6cbeginE,@object
	.size		_ZN39_INTERNAL_e5b918fa_4_k_cu_c406f3fe_44204cuda3std3__45__cpo6cbeginE,(_ZN39_INTERNAL_e5b918fa_4_k_cu_c406f3fe_44204cuda3std3__48in_placeE - _ZN39_INTERNAL_e5b918fa_4_k_cu_c406f3fe_44204cuda3std3__45__cpo6cbeginE)
_ZN39_INTERNAL_e5b918fa_4_k_cu_c406f3fe_44204cuda3std3__45__cpo6cbeginE:
	.zero		1
	.type		_ZN39_INTERNAL_e5b918fa_4_k_cu_c406f3fe_44204cuda3std3__48in_placeE,@object
	.size		_ZN39_INTERNAL_e5b918fa_4_k_cu_c406f3fe_44204cuda3std3__48in_placeE,(_ZN39_INTERNAL_e5b918fa_4_k_cu_c406f3fe_44204cuda3std6ranges3__45__cpo9iter_moveE - _ZN39_INTERNAL_e5b918fa_4_k_cu_c406f3fe_44204cuda3std3__48in_placeE)
_ZN39_INTERNAL_e5b918fa_4_k_cu_c406f3fe_44204cuda3std3__48in_placeE:
	.zero		1
	.type		_ZN39_INTERNAL_e5b918fa_4_k_cu_c406f3fe_44204cuda3std6ranges3__45__cpo9iter_moveE,@object
	.size		_ZN39_INTERNAL_e5b918fa_4_k_cu_c406f3fe_44204cuda3std6ranges3__45__cpo9iter_moveE,(_ZN39_INTERNAL_e5b918fa_4_k_cu_c406f3fe_44204cuda3std3__45__cpo5beginE - _ZN39_INTERNAL_e5b918fa_4_k_cu_c406f3fe_44204cuda3std6ranges3__45__cpo9iter_moveE)
_ZN39_INTERNAL_e5b918fa_4_k_cu_c406f3fe_44204cuda3std6ranges3__45__cpo9iter_moveE:
	.zero		1
	.type		_ZN39_INTERNAL_e5b918fa_4_k_cu_c406f3fe_44204cuda3std3__45__cpo5beginE,@object
	.size		_ZN39_INTERNAL_e5b918fa_4_k_cu_c406f3fe_44204cuda3std3__45__cpo5beginE,(_ZN39_INTERNAL_e5b918fa_4_k_cu_c406f3fe_44204cuda3std3__441_GLOBAL__N__e5b918fa_4_k_cu_c406f3fe_44206ignoreE - _ZN39_INTERNAL_e5b918fa_4_k_cu_c406f3fe_44204cuda3std3__45__cpo5beginE)
_ZN39_INTERNAL_e5b918fa_4_k_cu_c406f3fe_44204cuda3std3__45__cpo5beginE:
	.zero		1
	.type		_ZN39_INTERNAL_e5b918fa_4_k_cu_c406f3fe_44204cuda3std3__441_GLOBAL__N__e5b918fa_4_k_cu_c406f3fe_44206ignoreE,@object
	.size		_ZN39_INTERNAL_e5b918fa_4_k_cu_c406f3fe_44204cuda3std3__441_GLOBAL__N__e5b918fa_4_k_cu_c406f3fe_44206ignoreE,(_ZN39_INTERNAL_e5b918fa_4_k_cu_c406f3fe_44204cute7productE - _ZN39_INTERNAL_e5b918fa_4_k_cu_c406f3fe_44204cuda3std3__441_GLOBAL__N__e5b918fa_4_k_cu_c406f3fe_44206ignoreE)
_ZN39_INTERNAL_e5b918fa_4_k_cu_c406f3fe_44204cuda3std3__441_GLOBAL__N__e5b918fa_4_k_cu_c406f3fe_44206ignoreE:
	.zero		1
	.type		_ZN39_INTERNAL_e5b918fa_4_k_cu_c406f3fe_44204cute7productE,@object
	.size		_ZN39_INTERNAL_e5b918fa_4_k_cu_c406f3fe_44204cute7productE,(_ZN39_INTERNAL_e5b918fa_4_k_cu_c406f3fe_44204cuda3std3__45__cpo3endE - _ZN39_INTERNAL_e5b918fa_4_k_cu_c406f3fe_44204cute7productE)
_ZN39_INTERNAL_e5b918fa_4_k_cu_c406f3fe_44204cute7productE:
	.zero		1
	.type		_ZN39_INTERNAL_e5b918fa_4_k_cu_c406f3fe_44204cuda3std3__45__cpo3endE,@object
	.size		_ZN39_INTERNAL_e5b918fa_4_k_cu_c406f3fe_44204cuda3std3__45__cpo3endE,(_ZN39_INTERNAL_e5b918fa_4_k_cu_c406f3fe_44204cuda3std3__419piecewise_constructE - _ZN39_INTERNAL_e5b918fa_4_k_cu_c406f3fe_44204cuda3std3__45__cpo3endE)
_ZN39_INTERNAL_e5b918fa_4_k_cu_c406f3fe_44204cuda3std3__45__cpo3endE:
	.zero		1
	.type		_ZN39_INTERNAL_e5b918fa_4_k_cu_c406f3fe_44204cuda3std3__419piecewise_constructE,@object
	.size		_ZN39_INTERNAL_e5b918fa_4_k_cu_c406f3fe_44204cuda3std3__419piecewise_constructE,(_ZN39_INTERNAL_e5b918fa_4_k_cu_c406f3fe_44204cuda3std3__45__cpo4cendE - _ZN39_INTERNAL_e5b918fa_4_k_cu_c406f3fe_44204cuda3std3__419piecewise_constructE)
_ZN39_INTERNAL_e5b918fa_4_k_cu_c406f3fe_44204cuda3std3__419piecewise_constructE:
	.zero		1
	.type		_ZN39_INTERNAL_e5b918fa_4_k_cu_c406f3fe_44204cuda3std3__45__cpo4cendE,@object
	.size		_ZN39_INTERNAL_e5b918fa_4_k_cu_c406f3fe_44204cuda3std3__45__cpo4cendE,(_ZN39_INTERNAL_e5b918fa_4_k_cu_c406f3fe_44204cuda3std6ranges3__45__cpo4swapE - _ZN39_INTERNAL_e5b918fa_4_k_cu_c406f3fe_44204cuda3std3__45__cpo4cendE)
_ZN39_INTERNAL_e5b918fa_4_k_cu_c406f3fe_44204cuda3std3__45__cpo4cendE:
	.zero		1
	.type		_ZN39_INTERNAL_e5b918fa_4_k_cu_c406f3fe_44204cuda3std6ranges3__45__cpo4swapE,@object
	.size		_ZN39_INTERNAL_e5b918fa_4_k_cu_c406f3fe_44204cuda3std6ranges3__45__cpo4swapE,(.L_7 - _ZN39_INTERNAL_e5b918fa_4_k_cu_c406f3fe_44204cuda3std6ranges3__45__cpo4swapE)
_ZN39_INTERNAL_e5b918fa_4_k_cu_c406f3fe_44204cuda3std6ranges3__45__cpo4swapE:
	.zero		1
.L_7:


//--------------------- .nv.constant0._ZN7cutlass13device_kernelINS_4gemm6kernel13GemmUniversalIN4cute5tupleIJiiiiEEENS1_10collective13CollectiveMmaINS1_37MainloopSm90TmaGmmaWarpSpecializedFP8ILi3ENS5_IJNS4_1CILi1EEESB_SB_EEENS1_35KernelTmaWarpSpecializedCooperativeEEENS5_IJNSA_ILi256EEENSA_ILi64EEESG_EEENS_12float_e5m2_tENS5_IJlSB_lEEESI_SJ_NS4_8TiledMMAINS4_8MMA_AtomIJNS4_4SM904GMMA30MMA_64x64x32_F32E5M2E5M2_SS_TNILNSN_7ScaleInE1ELSP_1EEEEEENS4_6LayoutINS5_IJNSA_ILi2EEESB_SB_EEENS5_IJSB_NSA_ILi0EEESV_EEEEENS5_IJNS4_10UnderscoreESY_SY_EEEEENS4_13SM90_TMA_LOADENS4_14ComposedLayoutINS4_7SwizzleILi2ELi4ELi3EEENS4_18smem_ptr_flag_bitsILi8EEENSS_INS5_IJNSA_ILi8EEESG_EEENS5_IJSG_SB_EEEEEEEvNS4_8identityES11_S1B_vS1C_EENS_8epilogue10collective6detail29Sm90TmaWarpSpecializedAdapterINS1F_15DefaultEpilogueISI_SJ_SJ_NS1E_6thread17LinearCombinationISI_Li1EffLNS1J_9ScaleType4KindE0ELNS_15FloatRoundStyleE2ESI_EENS1_15EpilogueDefaultEEEEEvvEEEEvNT_6ParamsE --------------------------
	.section	.nv.constant0._ZN7cutlass13device_kernelINS_4gemm6kernel13GemmUniversalIN4cute5tupleIJiiiiEEENS1_10collective13CollectiveMmaINS1_37MainloopSm90TmaGmmaWarpSpecializedFP8ILi3ENS5_IJNS4_1CILi1EEESB_SB_EEENS1_35KernelTmaWarpSpecializedCooperativeEEENS5_IJNSA_ILi256EEENSA_ILi64EEESG_EEENS_12float_e5m2_tENS5_IJlSB_lEEESI_SJ_NS4_8TiledMMAINS4_8MMA_AtomIJNS4_4SM904GMMA30MMA_64x64x32_F32E5M2E5M2_SS_TNILNSN_7ScaleInE1ELSP_1EEEEEENS4_6LayoutINS5_IJNSA_ILi2EEESB_SB_EEENS5_IJSB_NSA_ILi0EEESV_EEEEENS5_IJNS4_10UnderscoreESY_SY_EEEEENS4_13SM90_TMA_LOADENS4_14ComposedLayoutINS4_7SwizzleILi2ELi4ELi3EEENS4_18smem_ptr_flag_bitsILi8EEENSS_INS5_IJNSA_ILi8EEESG_EEENS5_IJSG_SB_EEEEEEEvNS4_8identityES11_S1B_vS1C_EENS_8epilogue10collective6detail29Sm90TmaWarpSpecializedAdapterINS1F_15DefaultEpilogueISI_SJ_SJ_NS1E_6thread17LinearCombinationISI_Li1EffLNS1J_9ScaleType4KindE0ELNS_15FloatRoundStyleE2ESI_EENS1_15EpilogueDefaultEEEEEvvEEEEvNT_6ParamsE,"a",@progbits
	.sectionflags	@""
	.align	4
.nv.constant0._ZN7cutlass13device_kernelINS_4gemm6kernel13GemmUniversalIN4cute5tupleIJiiiiEEENS1_10collective13CollectiveMmaINS1_37MainloopSm90TmaGmmaWarpSpecializedFP8ILi3ENS5_IJNS4_1CILi1EEESB_SB_EEENS1_35KernelTmaWarpSpecializedCooperativeEEENS5_IJNSA_ILi256EEENSA_ILi64EEESG_EEENS_12float_e5m2_tENS5_IJlSB_lEEESI_SJ_NS4_8TiledMMAINS4_8MMA_AtomIJNS4_4SM904GMMA30MMA_64x64x32_F32E5M2E5M2_SS_TNILNSN_7ScaleInE1ELSP_1EEEEEENS4_6LayoutINS5_IJNSA_ILi2EEESB_SB_EEENS5_IJSB_NSA_ILi0EEESV_EEEEENS5_IJNS4_10UnderscoreESY_SY_EEEEENS4_13SM90_TMA_LOADENS4_14ComposedLayoutINS4_7SwizzleILi2ELi4ELi3EEENS4_18smem_ptr_flag_bitsILi8EEENSS_INS5_IJNSA_ILi8EEESG_EEENS5_IJSG_SB_EEEEEEEvNS4_8identityES11_S1B_vS1C_EENS_8epilogue10collective6detail29Sm90TmaWarpSpecializedAdapterINS1F_15DefaultEpilogueISI_SJ_SJ_NS1E_6thread17LinearCombinationISI_Li1EffLNS1J_9ScaleType4KindE0ELNS_15FloatRoundStyleE2ESI_EENS1_15EpilogueDefaultEEEEEvvEEEEvNT_6ParamsE:
	.zero		1664


//--------------------- SYMBOLS --------------------------

	.type		.nv.reservedSmem.offset0,@object
	.size		.nv.reservedSmem.offset0,0x4
